	.target	sm_90a

	.elftype	@"ET_EXEC"


//--------------------- .note.nv.tkinfo           --------------------------
	.section	.note.nv.tkinfo,"",@"SHT_NOTE"
	.sectionflags	@"SHF_NOTE_NV_TKINFO"
	.tkinfo
        /*0018*/ 	.word	0x00000002
        /*0030*/ 	.string	""
        /*0030*/ 	.string	"ptxas"
        /*0030*/ 	.string	"Cuda compilation tools, release 13.0, V13.0.88"
        /*0030*/ 	.string	"Build cuda_13.0.r13.0/compiler.36424714_0"
        /*0030*/ 	.string	"-arch sm_90a -m 64 "



//--------------------- .note.nv.cuinfo           --------------------------
	.section	.note.nv.cuinfo,"",@"SHT_NOTE"
	.sectionflags	@"SHF_NOTE_NV_CUINFO"
        /*0018*/ 	.short	0x0002
        /*001a*/ 	.short	0x005a
        /*001c*/ 	.short	0x0082
	.zero		2


//--------------------- .nv.info                  --------------------------
	.section	.nv.info,"",@"SHT_CUDA_INFO"
	.align	4


	//----- nvinfo : EIATTR_REGCOUNT
	.align		4
        /*0000*/ 	.byte	0x04, 0x2f
        /*0002*/ 	.short	(.L_16 - .L_15)
	.align		4
.L_15:
        /*0004*/ 	.word	index@(_ZN7cutlass13device_kernelINS_4gemm6kernel13GemmUniversalIN4cute5tupleIJiiiiEEENS1_10collective13CollectiveMmaINS1_39MainloopSm90TmaGmmaRmemAWarpSpecializedILi3ENS5_IJNS4_1CILi1EEESB_SB_EEENS1_35KernelTmaWarpSpecializedCooperativeEEENS5_IJNSA_ILi256EEESF_NSA_ILi128EEEEEENS_12float_e4m3_tENS5_IJSB_llEEESI_NS5_IJlSB_lEEENS4_8TiledMMAINS4_8MMA_AtomIJNS4_4SM904GMMA31MMA_64x256x32_F32E4M3E4M3_RS_TNILNSO_7ScaleInE1ELSQ_1EEEEEENS4_6LayoutINS5_IJNSA_ILi2EEESB_SB_EEENS5_IJSB_NSA_ILi0EEESW_EEEEENS5_IJNS4_10UnderscoreESZ_SZ_EEEEENS4_13SM90_TMA_LOADENS4_14ComposedLayoutINS4_7SwizzleILi3ELi4ELi3EEENS4_18smem_ptr_flag_bitsILi8EEENST_INS5_IJSG_NSA_ILi8EEEEEENS5_IJSB_SG_EEEEEEENS4_9Copy_AtomIJNS4_39AutoVectorizingCopyWithAssumedAlignmentILi128EEESI_EEENS4_8identityES12_NS13_IS15_S17_NST_INS5_IJS18_SG_EEENS5_IJSG_SB_EEEEEEEvS1H_EENS_8epilogue10collective6detail29Sm90TmaWarpSpecializedAdapterINS1O_15DefaultEpilogueISI_SK_SK_NS1N_6thread17LinearCombinationISI_Li1EffLNS1S_9ScaleType4KindE0ELNS_15FloatRoundStyleE2ESI_EENS1_15EpilogueDefaultEEEEEvvEEEEvNT_6ParamsE)
        /*0008*/ 	.word	0x000000a8


	//----- nvinfo : EIATTR_FRAME_SIZE
	.align		4
.L_16:
        /*000c*/ 	.byte	0x04, 0x11
        /*000e*/ 	.short	(.L_18 - .L_17)
	.align		4
.L_17:
        /*0010*/ 	.word	index@(_ZN7cutlass13device_kernelINS_4gemm6kernel13GemmUniversalIN4cute5tupleIJiiiiEEENS1_10collective13CollectiveMmaINS1_39MainloopSm90TmaGmmaRmemAWarpSpecializedILi3ENS5_IJNS4_1CILi1EEESB_SB_EEENS1_35KernelTmaWarpSpecializedCooperativeEEENS5_IJNSA_ILi256EEESF_NSA_ILi128EEEEEENS_12float_e4m3_tENS5_IJSB_llEEESI_NS5_IJlSB_lEEENS4_8TiledMMAINS4_8MMA_AtomIJNS4_4SM904GMMA31MMA_64x256x32_F32E4M3E4M3_RS_TNILNSO_7ScaleInE1ELSQ_1EEEEEENS4_6LayoutINS5_IJNSA_ILi2EEESB_SB_EEENS5_IJSB_NSA_ILi0EEESW_EEEEENS5_IJNS4_10UnderscoreESZ_SZ_EEEEENS4_13SM90_TMA_LOADENS4_14ComposedLayoutINS4_7SwizzleILi3ELi4ELi3EEENS4_18smem_ptr_flag_bitsILi8EEENST_INS5_IJSG_NSA_ILi8EEEEEENS5_IJSB_SG_EEEEEEENS4_9Copy_AtomIJNS4_39AutoVectorizingCopyWithAssumedAlignmentILi128EEESI_EEENS4_8identityES12_NS13_IS15_S17_NST_INS5_IJS18_SG_EEENS5_IJSG_SB_EEEEEEEvS1H_EENS_8epilogue10collective6detail29Sm90TmaWarpSpecializedAdapterINS1O_15DefaultEpilogueISI_SK_SK_NS1N_6thread17LinearCombinationISI_Li1EffLNS1S_9ScaleType4KindE0ELNS_15FloatRoundStyleE2ESI_EENS1_15EpilogueDefaultEEEEEvvEEEEvNT_6ParamsE)
        /*0014*/ 	.word	0x00000880


	//----- nvinfo : EIATTR_MIN_STACK_SIZE
	.align		4
.L_18:
        /*0018*/ 	.byte	0x04, 0x12
        /*001a*/ 	.short	(.L_20 - .L_19)
	.align		4
.L_19:
        /*001c*/ 	.word	index@(_ZN7cutlass13device_kernelINS_4gemm6kernel13GemmUniversalIN4cute5tupleIJiiiiEEENS1_10collective13CollectiveMmaINS1_39MainloopSm90TmaGmmaRmemAWarpSpecializedILi3ENS5_IJNS4_1CILi1EEESB_SB_EEENS1_35KernelTmaWarpSpecializedCooperativeEEENS5_IJNSA_ILi256EEESF_NSA_ILi128EEEEEENS_12float_e4m3_tENS5_IJSB_llEEESI_NS5_IJlSB_lEEENS4_8TiledMMAINS4_8MMA_AtomIJNS4_4SM904GMMA31MMA_64x256x32_F32E4M3E4M3_RS_TNILNSO_7ScaleInE1ELSQ_1EEEEEENS4_6LayoutINS5_IJNSA_ILi2EEESB_SB_EEENS5_IJSB_NSA_ILi0EEESW_EEEEENS5_IJNS4_10UnderscoreESZ_SZ_EEEEENS4_13SM90_TMA_LOADENS4_14ComposedLayoutINS4_7SwizzleILi3ELi4ELi3EEENS4_18smem_ptr_flag_bitsILi8EEENST_INS5_IJSG_NSA_ILi8EEEEEENS5_IJSB_SG_EEEEEEENS4_9Copy_AtomIJNS4_39AutoVectorizingCopyWithAssumedAlignmentILi128EEESI_EEENS4_8identityES12_NS13_IS15_S17_NST_INS5_IJS18_SG_EEENS5_IJSG_SB_EEEEEEEvS1H_EENS_8epilogue10collective6detail29Sm90TmaWarpSpecializedAdapterINS1O_15DefaultEpilogueISI_SK_SK_NS1N_6thread17LinearCombinationISI_Li1EffLNS1S_9ScaleType4KindE0ELNS_15FloatRoundStyleE2ESI_EENS1_15EpilogueDefaultEEEEEvvEEEEvNT_6ParamsE)
        /*0020*/ 	.word	0x00000880
.L_20:


//--------------------- .nv.compat                --------------------------
	.section	.nv.compat,"",@"SHT_CUDA_COMPAT_INFO"
	.align	4
        /*0000*/ 	.byte	0x02, 0x09, 0x01, 0x00, 0x02, 0x02, 0x04, 0x00, 0x02, 0x05, 0x05, 0x00, 0x03, 0x07, 0x01, 0x01
        /*0010*/ 	.byte	0x02, 0x03, 0x01, 0x00, 0x02, 0x06, 0x01, 0x00, 0x04, 0x0b, 0x08, 0x00, 0x00, 0x00, 0x00, 0x00
        /*0020*/ 	.byte	0x00, 0x00, 0x00, 0x00


//--------------------- .nv.info._ZN7cutlass13device_kernelINS_4gemm6kernel13GemmUniversalIN4cute5tupleIJiiiiEEENS1_10collective13CollectiveMmaINS1_39MainloopSm90TmaGmmaRmemAWarpSpecializedILi3ENS5_IJNS4_1CILi1EEESB_SB_EEENS1_35KernelTmaWarpSpecializedCooperativeEEENS5_IJNSA_ILi256EEESF_NSA_ILi128EEEEEENS_12float_e4m3_tENS5_IJSB_llEEESI_NS5_IJlSB_lEEENS4_8TiledMMAINS4_8MMA_AtomIJNS4_4SM904GMMA31MMA_64x256x32_F32E4M3E4M3_RS_TNILNSO_7ScaleInE1ELSQ_1EEEEEENS4_6LayoutINS5_IJNSA_ILi2EEESB_SB_EEENS5_IJSB_NSA_ILi0EEESW_EEEEENS5_IJNS4_10UnderscoreESZ_SZ_EEEEENS4_13SM90_TMA_LOADENS4_14ComposedLayoutINS4_7SwizzleILi3ELi4ELi3EEENS4_18smem_ptr_flag_bitsILi8EEENST_INS5_IJSG_NSA_ILi8EEEEEENS5_IJSB_SG_EEEEEEENS4_9Copy_AtomIJNS4_39AutoVectorizingCopyWithAssumedAlignmentILi128EEESI_EEENS4_8identityES12_NS13_IS15_S17_NST_INS5_IJS18_SG_EEENS5_IJSG_SB_EEEEEEEvS1H_EENS_8epilogue10collective6detail29Sm90TmaWarpSpecializedAdapterINS1O_15DefaultEpilogueISI_SK_SK_NS1N_6thread17LinearCombinationISI_Li1EffLNS1S_9ScaleType4KindE0ELNS_15FloatRoundStyleE2ESI_EENS1_15EpilogueDefaultEEEEEvvEEEEvNT_6ParamsE --------------------------
	.section	.nv.info._ZN7cutlass13device_kernelINS_4gemm6kernel13GemmUniversalIN4cute5tupleIJiiiiEEENS1_10collective13CollectiveMmaINS1_39MainloopSm90TmaGmmaRmemAWarpSpecializedILi3ENS5_IJNS4_1CILi1EEESB_SB_EEENS1_35KernelTmaWarpSpecializedCooperativeEEENS5_IJNSA_ILi256EEESF_NSA_ILi128EEEEEENS_12float_e4m3_tENS5_IJSB_llEEESI_NS5_IJlSB_lEEENS4_8TiledMMAINS4_8MMA_AtomIJNS4_4SM904GMMA31MMA_64x256x32_F32E4M3E4M3_RS_TNILNSO_7ScaleInE1ELSQ_1EEEEEENS4_6LayoutINS5_IJNSA_ILi2EEESB_SB_EEENS5_IJSB_NSA_ILi0EEESW_EEEEENS5_IJNS4_10UnderscoreESZ_SZ_EEEEENS4_13SM90_TMA_LOADENS4_14ComposedLayoutINS4_7SwizzleILi3ELi4ELi3EEENS4_18smem_ptr_flag_bitsILi8EEENST_INS5_IJSG_NSA_ILi8EEEEEENS5_IJSB_SG_EEEEEEENS4_9Copy_AtomIJNS4_39AutoVectorizingCopyWithAssumedAlignmentILi128EEESI_EEENS4_8identityES12_NS13_IS15_S17_NST_INS5_IJS18_SG_EEENS5_IJSG_SB_EEEEEEEvS1H_EENS_8epilogue10collective6detail29Sm90TmaWarpSpecializedAdapterINS1O_15DefaultEpilogueISI_SK_SK_NS1N_6thread17LinearCombinationISI_Li1EffLNS1S_9ScaleType4KindE0ELNS_15FloatRoundStyleE2ESI_EENS1_15EpilogueDefaultEEEEEvvEEEEvNT_6ParamsE,"",@"SHT_CUDA_INFO"
	.sectionflags	@""
	.align	4


	//----- nvinfo : EIATTR_CUDA_API_VERSION
	.align		4
        /*0000*/ 	.byte	0x04, 0x37
        /*0002*/ 	.short	(.L_22 - .L_21)
.L_21:
        /*0004*/ 	.word	0x00000082


	//----- nvinfo : EIATTR_KPARAM_INFO
	.align		4
.L_22:
        /*0008*/ 	.byte	0x04, 0x17
        /*000a*/ 	.short	(.L_24 - .L_23)
.L_23:
        /*000c*/ 	.word	0x00000000
        /*0010*/ 	.short	0x0000
        /*0012*/ 	.short	0x0070
        /*0014*/ 	.byte	0x00, 0xf0, 0x01, 0x10


	//----- nvinfo : EIATTR_SPARSE_MMA_MASK
	.align		4
.L_24:
        /*0018*/ 	.byte	0x03, 0x50
        /*001a*/ 	.short	0x0000


	//----- nvinfo : EIATTR_MAXREG_COUNT
	.align		4
        /*001c*/ 	.byte	0x03, 0x1b
        /*001e*/ 	.short	0x00a8


	//----- nvinfo : EIATTR_NUM_BARRIERS
	.align		4
        /*0020*/ 	.byte	0x02, 0x4c
        /*0022*/ 	.byte	0x01
	.zero		1


	//----- nvinfo : EIATTR_EXTERNS
	.align		4
        /*0024*/ 	.byte	0x04, 0x0f
        /*0026*/ 	.short	(.L_26 - .L_25)


	//   ....[0]....
	.align		4
.L_25:
        /*0028*/ 	.word	index@(__assertfail)


	//----- nvinfo : EIATTR_ANNOTATIONS
	.align		4
.L_26:
        /*002c*/ 	.byte	0x04, 0x55
        /*002e*/ 	.short	(.L_28 - .L_27)


	//   ....[0]....
.L_27:
        /*0030*/ 	.word	0x00000001
        /*0034*/ 	.byte	0x70, 0x06, 0x00, 0x00, 0x01, 0x00, 0x00, 0x00, 0x90, 0x06, 0x00, 0x00, 0x01, 0x00, 0x00, 0x00
        /* <DEDUP_REMOVED lines=1459> */
        /*5b74*/ 	.byte	0xa0, 0x74, 0x02, 0x00


	//----- nvinfo : EIATTR_MERCURY_ISA_VERSION
	.align		4
.L_28:
        /*5b78*/ 	.byte	0x03, 0x5f
        /*5b7a*/ 	.short	0x0101


	//----- nvinfo : EIATTR_INT_WARP_WIDE_INSTR_OFFSETS
	.align		4
        /*5b7c*/ 	.byte	0x04, 0x31
        /*5b7e*/ 	.short	(.L_30 - .L_29)


	//   ....[0]....
.L_29:
        /*5b80*/ 	.word	0x000004e0


	//   ....[1]....
        /*5b84*/ 	.word	0x000004f0


	//   ....[2]....
        /*5b88*/ 	.word	0x00000580


	//----- nvinfo : EIATTR_COOP_GROUP_MASK_REGIDS
	.align		4
.L_30:
        /*5b8c*/ 	.byte	0x04, 0x29
        /*5b8e*/ 	.short	(.L_32 - .L_31)


	//   ....[0]....
.L_31:
        /*5b90*/ 	.word	0xffffffff


	//   ....[1]....
        /*5b94*/ 	.word	0xffffffff


	//   ....[2]....
        /*5b98*/ 	.word	0xffffffff


	//   ....[3]....
        /*5b9c*/ 	.word	0xffffffff


	//   ....[4]....
        /*5ba0*/ 	.word	0x0500000f


	//----- nvinfo : EIATTR_COOP_GROUP_INSTR_OFFSETS
	.align		4
.L_32:
        /*5ba4*/ 	.byte	0x04, 0x28
        /*5ba6*/ 	.short	(.L_34 - .L_33)


	//   ....[0]....
.L_33:
        /*5ba8*/ 	.word	0x00000070


	//   ....[1]....
        /*5bac*/ 	.word	0x00000080


	//   ....[2]....
        /*5bb0*/ 	.word	0x000001a0


	//   ....[3]....
        /*5bb4*/ 	.word	0x00000390


	//   ....[4]....
        /*5bb8*/ 	.word	0x00027650


	//----- nvinfo : EIATTR_REG_RECONFIG
	.align		4
.L_34:
        /*5bbc*/ 	.byte	0x01, 0x54
	.zero		2


	//----- nvinfo : EIATTR_SYSCALL_OFFSETS
	.align		4
        /*5bc0*/ 	.byte	0x04, 0x46
        /*5bc2*/ 	.short	(.L_36 - .L_35)


	//   ....[0]....
.L_35:
        /*5bc4*/ 	.word	0x00001240


	//   ....[1]....
        /*5bc8*/ 	.word	0x000013a0


	//   ....[2]....
        /*5bcc*/ 	.word	0x00001490


	//   ....[3]....
        /*5bd0*/ 	.word	0x000265b0


	//   ....[4]....
        /*5bd4*/ 	.word	0x000266e0


	//----- nvinfo : EIATTR_MBARRIER_INSTR_OFFSETS
	.align		4
.L_36:
        /*5bd8*/ 	.byte	0x04, 0x39
        /*5bda*/ 	.short	(.L_38 - .L_37)


	//   ....[0]....
.L_37:
        /*5bdc*/ 	.word	0x00000320
        /*5be0*/ 	.word	0x000000ff
        /*5be4*/ 	.word	0x00000000
        /*5be8*/ 	.short	0x0100
        /*5bea*/ 	.byte	0x08
	.zero		1


	//   ....[1]....
        /*5bec*/ 	.word	0x00000330
        /*5bf0*/ 	.word	0x000000ff
        /*5bf4*/ 	.word	0x00000018
        /*5bf8*/ 	.short	0x0100
        /*5bfa*/ 	.byte	0x08
	.zero		1


	//   ....[2]....
        /*5bfc*/ 	.word	0x00000340
        /*5c00*/ 	.word	0x000000ff
        /*5c04*/ 	.word	0x00000008
        /*5c08*/ 	.short	0x0100
        /*5c0a*/ 	.byte	0x08
	.zero		1


	//   ....[3]....
        /*5c0c*/ 	.word	0x00000350
        /*5c10*/ 	.word	0x000000ff
        /*5c14*/ 	.word	0x00000020
        /*5c18*/ 	.short	0x0100
        /*5c1a*/ 	.byte	0x08
	.zero		1


	//   ....[4]....
        /*5c1c*/ 	.word	0x00000360
        /*5c20*/ 	.word	0x000000ff
        /*5c24*/ 	.word	0x00000010
        /*5c28*/ 	.short	0x0100
        /*5c2a*/ 	.byte	0x08
	.zero		1


	//   ....[5]....
        /*5c2c*/ 	.word	0x00000370
        /*5c30*/ 	.word	0x000000ff
        /*5c34*/ 	.word	0x00000028
        /*5c38*/ 	.short	0x0100
        /*5c3a*/ 	.byte	0x08
	.zero		1


	//   ....[6]....
        /*5c3c*/ 	.word	0x00000600
        /*5c40*/ 	.word	0x000000ff
        /*5c44*/ 	.word	0x00000040
        /*5c48*/ 	.short	0x0100
        /*5c4a*/ 	.byte	0x10
	.zero		1


	//   ....[7]....
        /*5c4c*/ 	.word	0x000006a0
        /*5c50*/ 	.word	0x000000ff
        /*5c54*/ 	.word	0x00000048
        /*5c58*/ 	.short	0x0100
        /*5c5a*/ 	.byte	0x10
	.zero		1


	//   ....[8]....
        /*5c5c*/ 	.word	0x000015c0
        /*5c60*/ 	.word	0x00000003
        /*5c64*/ 	.word	0x00000000
        /*5c68*/ 	.short	0x010a
        /*5c6a*/ 	.byte	0x3f
	.zero		1


	//   ....[9]....
        /*5c6c*/ 	.word	0x00001600
        /*5c70*/ 	.word	0x00000003
        /*5c74*/ 	.word	0x00000000
        /*5c78*/ 	.short	0x010a
        /*5c7a*/ 	.byte	0x3f
	.zero		1


	//   ....[10]....
        /*5c7c*/ 	.word	0x00001850
        /*5c80*/ 	.word	0x00000003
        /*5c84*/ 	.word	0x00000000
        /*5c88*/ 	.short	0x010a
        /*5c8a*/ 	.byte	0x3f
	.zero		1


	//   ....[11]....
        /*5c8c*/ 	.word	0x00006df0
        /*5c90*/ 	.word	0x00000003
        /*5c94*/ 	.word	0x00000000
        /*5c98*/ 	.short	0x010a
        /*5c9a*/ 	.byte	0x3f
	.zero		1


	//   ....[12]....
        /*5c9c*/ 	.word	0x00007b60
        /*5ca0*/ 	.word	0x0000000b
        /*5ca4*/ 	.word	0x00000000
        /*5ca8*/ 	.short	0x010a
        /*5caa*/ 	.byte	0x3f
	.zero		1


	//   ....[13]....
        /*5cac*/ 	.word	0x0000a150
        /*5cb0*/ 	.word	0x0000000c
        /*5cb4*/ 	.word	0x00000000
        /*5cb8*/ 	.short	0x0101
        /*5cba*/ 	.byte	0x3f
	.zero		1


	//   ....[14]....
        /*5cbc*/ 	.word	0x0000ba00
        /*5cc0*/ 	.word	0x0000000b
        /*5cc4*/ 	.word	0x00000000
        /*5cc8*/ 	.short	0x010a
        /*5cca*/ 	.byte	0x3f
	.zero		1


	//   ....[15]....
        /*5ccc*/ 	.word	0x0000ff40
        /*5cd0*/ 	.word	0x00000005
        /*5cd4*/ 	.word	0x00000000
        /*5cd8*/ 	.short	0x0101
        /*5cda*/ 	.byte	0x3f
	.zero		1


	//   ....[16]....
        /*5cdc*/ 	.word	0x00012b80
        /*5ce0*/ 	.word	0x00000000
        /*5ce4*/ 	.word	0x00000000
        /*5ce8*/ 	.short	0x0101
        /*5cea*/ 	.byte	0x3f
	.zero		1


	//   ....[17]....
        /*5cec*/ 	.word	0x000267f0
        /*5cf0*/ 	.word	0x00000008
        /*5cf4*/ 	.word	0x00000018
        /*5cf8*/ 	.short	0x010a
        /*5cfa*/ 	.byte	0x3f
	.zero		1


	//   ....[18]....
        /*5cfc*/ 	.word	0x00026c00
        /*5d00*/ 	.word	0x00000000
        /*5d04*/ 	.word	0x00000048
        /*5d08*/ 	.short	0x0101
        /*5d0a*/ 	.byte	0x3f
	.zero		1


	//   ....[19]....
        /*5d0c*/ 	.word	0x00027480
        /*5d10*/ 	.word	0x00000003
        /*5d14*/ 	.word	0x00000000
        /*5d18*/ 	.short	0x010a
        /*5d1a*/ 	.byte	0x3f
	.zero		1


	//   ....[20]....
        /*5d1c*/ 	.word	0x00027520
        /*5d20*/ 	.word	0x00000003
        /*5d24*/ 	.word	0x00000000
        /*5d28*/ 	.short	0x010a
        /*5d2a*/ 	.byte	0x3f
	.zero		1


	//   ....[21]....
        /*5d2c*/ 	.word	0x000275b0
        /*5d30*/ 	.word	0x00000003
        /*5d34*/ 	.word	0x00000000
        /*5d38*/ 	.short	0x010a
        /*5d3a*/ 	.byte	0x3f
	.zero		1


	//   ....[22]....
        /*5d3c*/ 	.word	0x00027680
        /*5d40*/ 	.word	0x00000003
        /*5d44*/ 	.word	0x00000000
        /*5d48*/ 	.short	0x010a
        /*5d4a*/ 	.byte	0x3f
	.zero		1


	//   ....[23]....
        /*5d4c*/ 	.word	0x000276d0
        /*5d50*/ 	.word	0x00000003
        /*5d54*/ 	.word	0x00000000
        /*5d58*/ 	.short	0x010a
        /*5d5a*/ 	.byte	0x3f
	.zero		1


	//   ....[24]....
        /*5d5c*/ 	.word	0x00027720
        /*5d60*/ 	.word	0x0000000b
        /*5d64*/ 	.word	0x00000000
        /*5d68*/ 	.short	0x010a
        /*5d6a*/ 	.byte	0x3f
	.zero		1


	//   ....[25]....
        /*5d6c*/ 	.word	0x000277f0
        /*5d70*/ 	.word	0x00000008
        /*5d74*/ 	.word	0x00000018
        /*5d78*/ 	.short	0x010a
        /*5d7a*/ 	.byte	0x3f
	.zero		1


	//   ....[26]....
        /*5d7c*/ 	.word	0x000278c0
        /*5d80*/ 	.word	0x00000003
        /*5d84*/ 	.word	0x00000000
        /*5d88*/ 	.short	0x010a
        /*5d8a*/ 	.byte	0x3f
	.zero		1


	//   ....[27]....
        /*5d8c*/ 	.word	0x00027910
        /*5d90*/ 	.word	0x00000003
        /*5d94*/ 	.word	0x00000000
        /*5d98*/ 	.short	0x010a
        /*5d9a*/ 	.byte	0x3f
	.zero		1


	//----- nvinfo : EIATTR_NUM_MBARRIERS
	.align		4
.L_38:
        /*5d9c*/ 	.byte	0x03, 0x38
        /*5d9e*/ 	.short	0x0008


	//----- nvinfo : EIATTR_EXIT_INSTR_OFFSETS
	.align		4
        /*5da0*/ 	.byte	0x04, 0x1c
        /*5da2*/ 	.short	(.L_40 - .L_39)


	//   ....[0]....
.L_39:
        /*5da4*/ 	.word	0x00000700


	//   ....[1]....
        /*5da8*/ 	.word	0x00001070


	//   ....[2]....
        /*5dac*/ 	.word	0x00025a60


	//   ....[3]....
        /*5db0*/ 	.word	0x000261b0


	//   ....[4]....
        /*5db4*/ 	.word	0x00027600


	//----- nvinfo : EIATTR_MAX_THREADS
	.align		4
.L_40:
        /*5db8*/ 	.byte	0x04, 0x05
        /*5dba*/ 	.short	(.L_42 - .L_41)
.L_41:
        /*5dbc*/ 	.word	0x00000180
        /*5dc0*/ 	.word	0x00000001
        /*5dc4*/ 	.word	0x00000001


	//----- nvinfo : EIATTR_CRS_STACK_SIZE
	.align		4
.L_42:
        /*5dc8*/ 	.byte	0x04, 0x1e
        /*5dca*/ 	.short	(.L_44 - .L_43)
.L_43:
        /*5dcc*/ 	.word	0x00000000


	//----- nvinfo : EIATTR_CBANK_PARAM_SIZE
	.align		4
.L_44:
        /*5dd0*/ 	.byte	0x03, 0x19
        /*5dd2*/ 	.short	0x0470


	//----- nvinfo : EIATTR_PARAM_CBANK
	.align		4
        /*5dd4*/ 	.byte	0x04, 0x0a
        /*5dd6*/ 	.short	(.L_46 - .L_45)
	.align		4
.L_45:
        /*5dd8*/ 	.word	index@(.nv.constant0._ZN7cutlass13device_kernelINS_4gemm6kernel13GemmUniversalIN4cute5tupleIJiiiiEEENS1_10collective13CollectiveMmaINS1_39MainloopSm90TmaGmmaRmemAWarpSpecializedILi3ENS5_IJNS4_1CILi1EEESB_SB_EEENS1_35KernelTmaWarpSpecializedCooperativeEEENS5_IJNSA_ILi256EEESF_NSA_ILi128EEEEEENS_12float_e4m3_tENS5_IJSB_llEEESI_NS5_IJlSB_lEEENS4_8TiledMMAINS4_8MMA_AtomIJNS4_4SM904GMMA31MMA_64x256x32_F32E4M3E4M3_RS_TNILNSO_7ScaleInE1ELSQ_1EEEEEENS4_6LayoutINS5_IJNSA_ILi2EEESB_SB_EEENS5_IJSB_NSA_ILi0EEESW_EEEEENS5_IJNS4_10UnderscoreESZ_SZ_EEEEENS4_13SM90_TMA_LOADENS4_14ComposedLayoutINS4_7SwizzleILi3ELi4ELi3EEENS4_18smem_ptr_flag_bitsILi8EEENST_INS5_IJSG_NSA_ILi8EEEEEENS5_IJSB_SG_EEEEEEENS4_9Copy_AtomIJNS4_39AutoVectorizingCopyWithAssumedAlignmentILi128EEESI_EEENS4_8identityES12_NS13_IS15_S17_NST_INS5_IJS18_SG_EEENS5_IJSG_SB_EEEEEEEvS1H_EENS_8epilogue10collective6detail29Sm90TmaWarpSpecializedAdapterINS1O_15DefaultEpilogueISI_SK_SK_NS1N_6thread17LinearCombinationISI_Li1EffLNS1S_9ScaleType4KindE0ELNS_15FloatRoundStyleE2ESI_EENS1_15EpilogueDefaultEEEEEvvEEEEvNT_6ParamsE)
        /*5ddc*/ 	.short	0x0210
        /*5dde*/ 	.short	0x0470


	//----- nvinfo : EIATTR_SW_WAR
	.align		4
.L_46:
        /*5de0*/ 	.byte	0x04, 0x36
        /*5de2*/ 	.short	(.L_48 - .L_47)
.L_47:
        /*5de4*/ 	.word	0x00000008
.L_48:


//--------------------- .nv.callgraph             --------------------------
	.section	.nv.callgraph,"",@"SHT_CUDA_CALLGRAPH"
	.align	4
	.sectionentsize	8
	.align		4
        /*0000*/ 	.word	0x00000000
	.align		4
        /*0004*/ 	.word	0xffffffff
	.align		4
        /*0008*/ 	.word	index@(_ZN7cutlass13device_kernelINS_4gemm6kernel13GemmUniversalIN4cute5tupleIJiiiiEEENS1_10collective13CollectiveMmaINS1_39MainloopSm90TmaGmmaRmemAWarpSpecializedILi3ENS5_IJNS4_1CILi1EEESB_SB_EEENS1_35KernelTmaWarpSpecializedCooperativeEEENS5_IJNSA_ILi256EEESF_NSA_ILi128EEEEEENS_12float_e4m3_tENS5_IJSB_llEEESI_NS5_IJlSB_lEEENS4_8TiledMMAINS4_8MMA_AtomIJNS4_4SM904GMMA31MMA_64x256x32_F32E4M3E4M3_RS_TNILNSO_7ScaleInE1ELSQ_1EEEEEENS4_6LayoutINS5_IJNSA_ILi2EEESB_SB_EEENS5_IJSB_NSA_ILi0EEESW_EEEEENS5_IJNS4_10UnderscoreESZ_SZ_EEEEENS4_13SM90_TMA_LOADENS4_14ComposedLayoutINS4_7SwizzleILi3ELi4ELi3EEENS4_18smem_ptr_flag_bitsILi8EEENST_INS5_IJSG_NSA_ILi8EEEEEENS5_IJSB_SG_EEEEEEENS4_9Copy_AtomIJNS4_39AutoVectorizingCopyWithAssumedAlignmentILi128EEESI_EEENS4_8identityES12_NS13_IS15_S17_NST_INS5_IJS18_SG_EEENS5_IJSG_SB_EEEEEEEvS1H_EENS_8epilogue10collective6detail29Sm90TmaWarpSpecializedAdapterINS1O_15DefaultEpilogueISI_SK_SK_NS1N_6thread17LinearCombinationISI_Li1EffLNS1S_9ScaleType4KindE0ELNS_15FloatRoundStyleE2ESI_EENS1_15EpilogueDefaultEEEEEvvEEEEvNT_6ParamsE)
	.align		4
        /*000c*/ 	.word	index@(__assertfail)
	.align		4
        /*0010*/ 	.word	0x00000000
	.align		4
        /*0014*/ 	.word	0xfffffffe
	.align		4
        /*0018*/ 	.word	0x00000000
	.align		4
        /*001c*/ 	.word	0xfffffffd
	.align		4
        /*0020*/ 	.word	0x00000000
	.align		4
        /*0024*/ 	.word	0xfffffffc


//--------------------- .nv.constant4             --------------------------
	.section	.nv.constant4,"a",@progbits
	.align	8
	.align		8
.nv.constant4:
        /*0000*/ 	.dword	__assertfail
	.align		8
        /*0008*/ 	.dword	__unnamed_1
	.align		8
        /*0010*/ 	.dword	__unnamed_2
	.align		8
        /*0018*/ 	.dword	_ZN40_INTERNAL_3bb0d882_4_k_cu_c6d976fa_214684cuda3std3__45__cpo5beginE
	.align		8
        /*0020*/ 	.dword	_ZN40_INTERNAL_3bb0d882_4_k_cu_c6d976fa_214684cuda3std3__45__cpo3endE
	.align		8
        /*0028*/ 	.dword	_ZN40_INTERNAL_3bb0d882_4_k_cu_c6d976fa_214684cuda3std3__45__cpo6cbeginE
	.align		8
        /*0030*/ 	.dword	_ZN40_INTERNAL_3bb0d882_4_k_cu_c6d976fa_214684cuda3std3__45__cpo4cendE
	.align		8
        /*0038*/ 	.dword	_ZN40_INTERNAL_3bb0d882_4_k_cu_c6d976fa_214684cuda3std3__442_GLOBAL__N__3bb0d882_4_k_cu_c6d976fa_214686ignoreE
	.align		8
        /*0040*/ 	.dword	_ZN40_INTERNAL_3bb0d882_4_k_cu_c6d976fa_214684cuda3std3__419piecewise_constructE
	.align		8
        /*0048*/ 	.dword	_ZN40_INTERNAL_3bb0d882_4_k_cu_c6d976fa_214684cuda3std3__48in_placeE
	.align		8
        /*0050*/ 	.dword	_ZN40_INTERNAL_3bb0d882_4_k_cu_c6d976fa_214684cuda3std6ranges3__45__cpo4swapE
	.align		8
        /*0058*/ 	.dword	_ZN40_INTERNAL_3bb0d882_4_k_cu_c6d976fa_214684cuda3std6ranges3__45__cpo9iter_moveE
	.align		8
        /*0060*/ 	.dword	_ZN40_INTERNAL_3bb0d882_4_k_cu_c6d976fa_214684cute7productE
	.align		8
        /*0068*/ 	.dword	_ZN40_INTERNAL_3bb0d882_4_k_cu_c6d976fa_214684cute1_E
	.align		8
        /*0070*/ 	.dword	$str$24
	.align		8
        /*0078*/ 	.dword	$str$25


//--------------------- .text._ZN7cutlass13device_kernelINS_4gemm6kernel13GemmUniversalIN4cute5tupleIJiiiiEEENS1_10collective13CollectiveMmaINS1_39MainloopSm90TmaGmmaRmemAWarpSpecializedILi3ENS5_IJNS4_1CILi1EEESB_SB_EEENS1_35KernelTmaWarpSpecializedCooperativeEEENS5_IJNSA_ILi256EEESF_NSA_ILi128EEEEEENS_12float_e4m3_tENS5_IJSB_llEEESI_NS5_IJlSB_lEEENS4_8TiledMMAINS4_8MMA_AtomIJNS4_4SM904GMMA31MMA_64x256x32_F32E4M3E4M3_RS_TNILNSO_7ScaleInE1ELSQ_1EEEEEENS4_6LayoutINS5_IJNSA_ILi2EEESB_SB_EEENS5_IJSB_NSA_ILi0EEESW_EEEEENS5_IJNS4_10UnderscoreESZ_SZ_EEEEENS4_13SM90_TMA_LOADENS4_14ComposedLayoutINS4_7SwizzleILi3ELi4ELi3EEENS4_18smem_ptr_flag_bitsILi8EEENST_INS5_IJSG_NSA_ILi8EEEEEENS5_IJSB_SG_EEEEEEENS4_9Copy_AtomIJNS4_39AutoVectorizingCopyWithAssumedAlignmentILi128EEESI_EEENS4_8identityES12_NS13_IS15_S17_NST_INS5_IJS18_SG_EEENS5_IJSG_SB_EEEEEEEvS1H_EENS_8epilogue10collective6detail29Sm90TmaWarpSpecializedAdapterINS1O_15DefaultEpilogueISI_SK_SK_NS1N_6thread17LinearCombinationISI_Li1EffLNS1S_9ScaleType4KindE0ELNS_15FloatRoundStyleE2ESI_EENS1_15EpilogueDefaultEEEEEvvEEEEvNT_6ParamsE --------------------------
	.section	.text._ZN7cutlass13device_kernelINS_4gemm6kernel13GemmUniversalIN4cute5tupleIJiiiiEEENS1_10collective13CollectiveMmaINS1_39MainloopSm90TmaGmmaRmemAWarpSpecializedILi3ENS5_IJNS4_1CILi1EEESB_SB_EEENS1_35KernelTmaWarpSpecializedCooperativeEEENS5_IJNSA_ILi256EEESF_NSA_ILi128EEEEEENS_12float_e4m3_tENS5_IJSB_llEEESI_NS5_IJlSB_lEEENS4_8TiledMMAINS4_8MMA_AtomIJNS4_4SM904GMMA31MMA_64x256x32_F32E4M3E4M3_RS_TNILNSO_7ScaleInE1ELSQ_1EEEEEENS4_6LayoutINS5_IJNSA_ILi2EEESB_SB_EEENS5_IJSB_NSA_ILi0EEESW_EEEEENS5_IJNS4_10UnderscoreESZ_SZ_EEEEENS4_13SM90_TMA_LOADENS4_14ComposedLayoutINS4_7SwizzleILi3ELi4ELi3EEENS4_18smem_ptr_flag_bitsILi8EEENST_INS5_IJSG_NSA_ILi8EEEEEENS5_IJSB_SG_EEEEEEENS4_9Copy_AtomIJNS4_39AutoVectorizingCopyWithAssumedAlignmentILi128EEESI_EEENS4_8identityES12_NS13_IS15_S17_NST_INS5_IJS18_SG_EEENS5_IJSG_SB_EEEEEEEvS1H_EENS_8epilogue10collective6detail29Sm90TmaWarpSpecializedAdapterINS1O_15DefaultEpilogueISI_SK_SK_NS1N_6thread17LinearCombinationISI_Li1EffLNS1S_9ScaleType4KindE0ELNS_15FloatRoundStyleE2ESI_EENS1_15EpilogueDefaultEEEEEvvEEEEvNT_6ParamsE,"ax",@progbits
	.align	128
.text._ZN7cutlass13device_kernelINS_4gemm6kernel13GemmUniversalIN4cute5tupleIJiiiiEEENS1_10collective13CollectiveMmaINS1_39MainloopSm90TmaGmmaRmemAWarpSpecializedILi3ENS5_IJNS4_1CILi1EEESB_SB_EEENS1_35KernelTmaWarpSpecializedCooperativeEEENS5_IJNSA_ILi256EEESF_NSA_ILi128EEEEEENS_12float_e4m3_tENS5_IJSB_llEEESI_NS5_IJlSB_lEEENS4_8TiledMMAINS4_8MMA_AtomIJNS4_4SM904GMMA31MMA_64x256x32_F32E4M3E4M3_RS_TNILNSO_7ScaleInE1ELSQ_1EEEEEENS4_6LayoutINS5_IJNSA_ILi2EEESB_SB_EEENS5_IJSB_NSA_ILi0EEESW_EEEEENS5_IJNS4_10UnderscoreESZ_SZ_EEEEENS4_13SM90_TMA_LOADENS4_14ComposedLayoutINS4_7SwizzleILi3ELi4ELi3EEENS4_18smem_ptr_flag_bitsILi8EEENST_INS5_IJSG_NSA_ILi8EEEEEENS5_IJSB_SG_EEEEEEENS4_9Copy_AtomIJNS4_39AutoVectorizingCopyWithAssumedAlignmentILi128EEESI_EEENS4_8identityES12_NS13_IS15_S17_NST_INS5_IJS18_SG_EEENS5_IJSG_SB_EEEEEEEvS1H_EENS_8epilogue10collective6detail29Sm90TmaWarpSpecializedAdapterINS1O_15DefaultEpilogueISI_SK_SK_NS1N_6thread17LinearCombinationISI_Li1EffLNS1S_9ScaleType4KindE0ELNS_15FloatRoundStyleE2ESI_EENS1_15EpilogueDefaultEEEEEvvEEEEvNT_6ParamsE:
        .type           _ZN7cutlass13device_kernelINS_4gemm6kernel13GemmUniversalIN4cute5tupleIJiiiiEEENS1_10collective13CollectiveMmaINS1_39MainloopSm90TmaGmmaRmemAWarpSpecializedILi3ENS5_IJNS4_1CILi1EEESB_SB_EEENS1_35KernelTmaWarpSpecializedCooperativeEEENS5_IJNSA_ILi256EEESF_NSA_ILi128EEEEEENS_12float_e4m3_tENS5_IJSB_llEEESI_NS5_IJlSB_lEEENS4_8TiledMMAINS4_8MMA_AtomIJNS4_4SM904GMMA31MMA_64x256x32_F32E4M3E4M3_RS_TNILNSO_7ScaleInE1ELSQ_1EEEEEENS4_6LayoutINS5_IJNSA_ILi2EEESB_SB_EEENS5_IJSB_NSA_ILi0EEESW_EEEEENS5_IJNS4_10UnderscoreESZ_SZ_EEEEENS4_13SM90_TMA_LOADENS4_14ComposedLayoutINS4_7SwizzleILi3ELi4ELi3EEENS4_18smem_ptr_flag_bitsILi8EEENST_INS5_IJSG_NSA_ILi8EEEEEENS5_IJSB_SG_EEEEEEENS4_9Copy_AtomIJNS4_39AutoVectorizingCopyWithAssumedAlignmentILi128EEESI_EEENS4_8identityES12_NS13_IS15_S17_NST_INS5_IJS18_SG_EEENS5_IJSG_SB_EEEEEEEvS1H_EENS_8epilogue10collective6detail29Sm90TmaWarpSpecializedAdapterINS1O_15DefaultEpilogueISI_SK_SK_NS1N_6thread17LinearCombinationISI_Li1EffLNS1S_9ScaleType4KindE0ELNS_15FloatRoundStyleE2ESI_EENS1_15EpilogueDefaultEEEEEvvEEEEvNT_6ParamsE,@function
        .size           _ZN7cutlass13device_kernelINS_4gemm6kernel13GemmUniversalIN4cute5tupleIJiiiiEEENS1_10collective13CollectiveMmaINS1_39MainloopSm90TmaGmmaRmemAWarpSpecializedILi3ENS5_IJNS4_1CILi1EEESB_SB_EEENS1_35KernelTmaWarpSpecializedCooperativeEEENS5_IJNSA_ILi256EEESF_NSA_ILi128EEEEEENS_12float_e4m3_tENS5_IJSB_llEEESI_NS5_IJlSB_lEEENS4_8TiledMMAINS4_8MMA_AtomIJNS4_4SM904GMMA31MMA_64x256x32_F32E4M3E4M3_RS_TNILNSO_7ScaleInE1ELSQ_1EEEEEENS4_6LayoutINS5_IJNSA_ILi2EEESB_SB_EEENS5_IJSB_NSA_ILi0EEESW_EEEEENS5_IJNS4_10UnderscoreESZ_SZ_EEEEENS4_13SM90_TMA_LOADENS4_14ComposedLayoutINS4_7SwizzleILi3ELi4ELi3EEENS4_18smem_ptr_flag_bitsILi8EEENST_INS5_IJSG_NSA_ILi8EEEEEENS5_IJSB_SG_EEEEEEENS4_9Copy_AtomIJNS4_39AutoVectorizingCopyWithAssumedAlignmentILi128EEESI_EEENS4_8identityES12_NS13_IS15_S17_NST_INS5_IJS18_SG_EEENS5_IJSG_SB_EEEEEEEvS1H_EENS_8epilogue10collective6detail29Sm90TmaWarpSpecializedAdapterINS1O_15DefaultEpilogueISI_SK_SK_NS1N_6thread17LinearCombinationISI_Li1EffLNS1S_9ScaleType4KindE0ELNS_15FloatRoundStyleE2ESI_EENS1_15EpilogueDefaultEEEEEvvEEEEvNT_6ParamsE,(.L_x_595 - _ZN7cutlass13device_kernelINS_4gemm6kernel13GemmUniversalIN4cute5tupleIJiiiiEEENS1_10collective13CollectiveMmaINS1_39MainloopSm90TmaGmmaRmemAWarpSpecializedILi3ENS5_IJNS4_1CILi1EEESB_SB_EEENS1_35KernelTmaWarpSpecializedCooperativeEEENS5_IJNSA_ILi256EEESF_NSA_ILi128EEEEEENS_12float_e4m3_tENS5_IJSB_llEEESI_NS5_IJlSB_lEEENS4_8TiledMMAINS4_8MMA_AtomIJNS4_4SM904GMMA31MMA_64x256x32_F32E4M3E4M3_RS_TNILNSO_7ScaleInE1ELSQ_1EEEEEENS4_6LayoutINS5_IJNSA_ILi2EEESB_SB_EEENS5_IJSB_NSA_ILi0EEESW_EEEEENS5_IJNS4_10UnderscoreESZ_SZ_EEEEENS4_13SM90_TMA_LOADENS4_14ComposedLayoutINS4_7SwizzleILi3ELi4ELi3EEENS4_18smem_ptr_flag_bitsILi8EEENST_INS5_IJSG_NSA_ILi8EEEEEENS5_IJSB_SG_EEEEEEENS4_9Copy_AtomIJNS4_39AutoVectorizingCopyWithAssumedAlignmentILi128EEESI_EEENS4_8identityES12_NS13_IS15_S17_NST_INS5_IJS18_SG_EEENS5_IJSG_SB_EEEEEEEvS1H_EENS_8epilogue10collective6detail29Sm90TmaWarpSpecializedAdapterINS1O_15DefaultEpilogueISI_SK_SK_NS1N_6thread17LinearCombinationISI_Li1EffLNS1S_9ScaleType4KindE0ELNS_15FloatRoundStyleE2ESI_EENS1_15EpilogueDefaultEEEEEvvEEEEvNT_6ParamsE)
        .other          _ZN7cutlass13device_kernelINS_4gemm6kernel13GemmUniversalIN4cute5tupleIJiiiiEEENS1_10collective13CollectiveMmaINS1_39MainloopSm90TmaGmmaRmemAWarpSpecializedILi3ENS5_IJNS4_1CILi1EEESB_SB_EEENS1_35KernelTmaWarpSpecializedCooperativeEEENS5_IJNSA_ILi256EEESF_NSA_ILi128EEEEEENS_12float_e4m3_tENS5_IJSB_llEEESI_NS5_IJlSB_lEEENS4_8TiledMMAINS4_8MMA_AtomIJNS4_4SM904GMMA31MMA_64x256x32_F32E4M3E4M3_RS_TNILNSO_7ScaleInE1ELSQ_1EEEEEENS4_6LayoutINS5_IJNSA_ILi2EEESB_SB_EEENS5_IJSB_NSA_ILi0EEESW_EEEEENS5_IJNS4_10UnderscoreESZ_SZ_EEEEENS4_13SM90_TMA_LOADENS4_14ComposedLayoutINS4_7SwizzleILi3ELi4ELi3EEENS4_18smem_ptr_flag_bitsILi8EEENST_INS5_IJSG_NSA_ILi8EEEEEENS5_IJSB_SG_EEEEEEENS4_9Copy_AtomIJNS4_39AutoVectorizingCopyWithAssumedAlignmentILi128EEESI_EEENS4_8identityES12_NS13_IS15_S17_NST_INS5_IJS18_SG_EEENS5_IJSG_SB_EEEEEEEvS1H_EENS_8epilogue10collective6detail29Sm90TmaWarpSpecializedAdapterINS1O_15DefaultEpilogueISI_SK_SK_NS1N_6thread17LinearCombinationISI_Li1EffLNS1S_9ScaleType4KindE0ELNS_15FloatRoundStyleE2ESI_EENS1_15EpilogueDefaultEEEEEvvEEEEvNT_6ParamsE,@"STO_CUDA_ENTRY STV_DEFAULT"
_ZN7cutlass13device_kernelINS_4gemm6kernel13GemmUniversalIN4cute5tupleIJiiiiEEENS1_10collective13CollectiveMmaINS1_39MainloopSm90TmaGmmaRmemAWarpSpecializedILi3ENS5_IJNS4_1CILi1EEESB_SB_EEENS1_35KernelTmaWarpSpecializedCooperativeEEENS5_IJNSA_ILi256EEESF_NSA_ILi128EEEEEENS_12float_e4m3_tENS5_IJSB_llEEESI_NS5_IJlSB_lEEENS4_8TiledMMAINS4_8MMA_AtomIJNS4_4SM904GMMA31MMA_64x256x32_F32E4M3E4M3_RS_TNILNSO_7ScaleInE1ELSQ_1EEEEEENS4_6LayoutINS5_IJNSA_ILi2EEESB_SB_EEENS5_IJSB_NSA_ILi0EEESW_EEEEENS5_IJNS4_10UnderscoreESZ_SZ_EEEEENS4_13SM90_TMA_LOADENS4_14ComposedLayoutINS4_7SwizzleILi3ELi4ELi3EEENS4_18smem_ptr_flag_bitsILi8EEENST_INS5_IJSG_NSA_ILi8EEEEEENS5_IJSB_SG_EEEEEEENS4_9Copy_AtomIJNS4_39AutoVectorizingCopyWithAssumedAlignmentILi128EEESI_EEENS4_8identityES12_NS13_IS15_S17_NST_INS5_IJS18_SG_EEENS5_IJSG_SB_EEEEEEEvS1H_EENS_8epilogue10collective6detail29Sm90TmaWarpSpecializedAdapterINS1O_15DefaultEpilogueISI_SK_SK_NS1N_6thread17LinearCombinationISI_Li1EffLNS1S_9ScaleType4KindE0ELNS_15FloatRoundStyleE2ESI_EENS1_15EpilogueDefaultEEEEEvvEEEEvNT_6ParamsE:
[----:B------:R-:W0:Y:S02]  /*0000*/  LDC R1, c[0x0][0x28] ;  /* 0x00000a00ff017b82 */ /* 0x000e240000000800 */
[----:B0-----:R-:W-:Y:S01]  /*0010*/  VIADD R1, R1, 0xfffff780 ;  /* 0xfffff78001017836 */ /* 0x001fe20000000000 */
[----:B------:R-:W0:Y:S01]  /*0020*/  S2R R2, SR_TID.X ;  /* 0x0000000000027919 */ /* 0x000e220000002100 */
[----:B------:R-:W-:Y:S01]  /*0030*/  ELECT P0, URZ, PT ;  /* 0x00000000003f782f */ /* 0x000fe20003800000 */
[----:B------:R-:W-:Y:S01]  /*0040*/  BSSY B0, `(.L_x_0) ;  /* 0x0000015000007945 */ /* 0x000fe20003800000 */
[--C-:B0-----:R-:W-:Y:S02]  /*0050*/  SHF.R.U32.HI R0, RZ, 0x5, R2.reuse ;  /* 0x00000005ff007819 */ /* 0x101fe40000011602 */
[----:B------:R-:W-:-:S03]  /*0060*/  SHF.R.U32.HI R2, RZ, 0x7, R2 ;  /* 0x00000007ff027819 */ /* 0x000fc60000011602 */
[----:B------:R-:W0:Y:S04]  /*0070*/  SHFL.IDX PT, R3, R0, RZ, 0x1f ;  /* 0x00001fff00037589 */ /* 0x000e2800000e0000 */
[----:B------:R-:W1:Y:S01]  /*0080*/  SHFL.IDX PT, R2, R2, RZ, 0x1f ;  /* 0x00001fff02027589 */ /* 0x000e6200000e0000 */
[----:B0-----:R-:W-:Y:S02]  /*0090*/  R2UR UR10, R3 ;  /* 0x00000000030a72ca */ /* 0x001fe400000e0000 */
[----:B-1----:R-:W-:-:S11]  /*00a0*/  R2UR UR5, R2 ;  /* 0x00000000020572ca */ /* 0x002fd600000e0000 */
[----:B------:R-:W-:Y:S02]  /*00b0*/  USHF.R.S32.HI UR4, URZ, 0x1f, UR10 ;  /* 0x0000001f3f047899 */ /* 0x000fe4000801140a */
[----:B------:R-:W-:Y:S02]  /*00c0*/  ISETP.NE.OR P0, PT, RZ, UR10, !P0 ;  /* 0x0000000aff007c0c */ /* 0x000fe4000c705670 */
[----:B------:R-:W-:-:S04]  /*00d0*/  ULEA.HI UR4, UR4, UR10, URZ, 0x2 ;  /* 0x0000000a04047291 */ /* 0x000fc8000f8f103f */
[----:B------:R-:W-:-:S04]  /*00e0*/  ULOP3.LUT UR4, UR4, 0xfffffffc, URZ, 0xc0, !UPT ;  /* 0xfffffffc04047892 */ /* 0x000fc8000f8ec03f */
[----:B------:R-:W-:-:S03]  /*00f0*/  UIADD3 UR10, UR10, -UR4, URZ ;  /* 0x800000040a0a7290 */ /* 0x000fc6000fffe03f */
[----:B------:R-:W-:Y:S09]  /*0100*/  @P0 BRA `(.L_x_1) ;  /* 0x0000000000200947 */ /* 0x000ff20003800000 */
[----:B------:R-:W-:Y:S02]  /*0110*/  ULDC.64 UR6, c[0x0][0x198] ;  /* 0x0000660000067ab9 */ /* 0x000fe40000000a00 */
[----:B------:R-:W-:Y:S02]  /*0120*/  UIADD3 UR8, UP0, UR6, 0xf0, URZ ;  /* 0x000000f006087890 */ /* 0x000fe4000ff1e03f */
[----:B------:R-:W-:Y:S02]  /*0130*/  UIADD3 UR6, UP1, UR6, 0x1f0, URZ ;  /* 0x000001f006067890 */ /* 0x000fe4000ff3e03f */
[----:B------:R-:W-:Y:S02]  /*0140*/  UIADD3.X UR9, URZ, UR7, URZ, UP0, !UPT ;  /* 0x000000073f097290 */ /* 0x000fe400087fe43f */
[----:B------:R-:W-:-:S07]  /*0150*/  UIADD3.X UR7, URZ, UR7, URZ, UP1, !UPT ;  /* 0x000000073f077290 */ /* 0x000fce0008ffe43f */
[----:B------:R0:W-:Y:S02]  /*0160*/  UTMACCTL.PF [UR8] ;  /* 0x00000000080079b9 */ /* 0x0001e40008040000 */
[----:B------:R0:W-:Y:S02]  /*0170*/  UTMACCTL.PF [UR6] ;  /* 0x00000000060079b9 */ /* 0x0001e40008040000 */
[----:B0-----:R-:W-:Y:S01]  /*0180*/  NOP ;  /* 0x0000000000007918 */ /* 0x001fe20000000000 */
.L_x_1:
[----:B------:R-:W-:Y:S05]  /*0190*/  BSYNC B0 ;  /* 0x0000000000007941 */ /* 0x000fea0003800000 */
.L_x_0:
[----:B------:R-:W0:Y:S01]  /*01a0*/  SHFL.IDX PT, R2, R0, RZ, 0x1f ;  /* 0x00001fff00027589 */ /* 0x000e2200000e0000 */
[----:B------:R-:W-:Y:S01]  /*01b0*/  UISETP.NE.AND UP0, UPT, UR10, 0x3, UPT ;  /* 0x000000030a00788c */ /* 0x000fe2000bf05270 */
[----:B------:R-:W-:Y:S01]  /*01c0*/  ISETP.NE.AND P1, PT, RZ, UR5, PT ;  /* 0x00000005ff007c0c */ /* 0x000fe2000bf25270 */
[----:B------:R-:W-:Y:S02]  /*01d0*/  UIADD3 UR18, UR5, -0x1, URZ ;  /* 0xffffffff05127890 */ /* 0x000fe4000fffe03f */
[----:B------:R-:W-:Y:S02]  /*01e0*/  UISETP.EQ.OR UP0, UPT, UR10, URZ, !UP0 ;  /* 0x0000003f0a00728c */ /* 0x000fe4000c702670 */
[----:B------:R-:W-:Y:S02]  /*01f0*/  UISETP.GE.U32.AND UP1, UPT, UR18, 0x2, UPT ;  /* 0x000000021200788c */ /* 0x000fe4000bf26070 */
[----:B------:R-:W-:-:S04]  /*0200*/  UISETP.EQ.AND UP0, UPT, UR5, URZ, UP0 ;  /* 0x0000003f0500728c */ /* 0x000fc80008702270 */
[----:B------:R-:W-:-:S04]  /*0210*/  USEL UR43, URZ, 0x1, !UP0 ;  /* 0x000000013f2b7887 */ /* 0x000fc8000c000000 */
[----:B------:R-:W-:Y:S01]  /*0220*/  USEL UR43, UR43, 0x2, UP1 ;  /* 0x000000022b2b7887 */ /* 0x000fe20008800000 */
[----:B0-----:R-:W-:-:S13]  /*0230*/  ISETP.NE.AND P0, PT, R2, RZ, PT ;  /* 0x000000ff0200720c */ /* 0x001fda0003f05270 */
[----:B------:R-:W-:Y:S05]  /*0240*/  @P0 BRA `(.L_x_2) ;  /* 0x0000000000500947 */ /* 0x000fea0003800000 */
[----:B------:R-:W0:Y:S01]  /*0250*/  S2UR UR8, SR_CgaCtaId ;  /* 0x00000000000879c3 */ /* 0x000e220000008800 */
[----:B------:R-:W-:Y:S01]  /*0260*/  UMOV UR4, 0x400 ;  /* 0x0000040000047882 */ /* 0x000fe20000000000 */
[----:B------:R-:W-:Y:S01]  /*0270*/  UMOV UR5, 0x1 ;  /* 0x0000000100057882 */ /* 0x000fe20000000000 */
[----:B------:R-:W-:Y:S01]  /*0280*/  UMOV UR6, 0x100 ;  /* 0x0000010000067882 */ /* 0x000fe20000000000 */
[----:B------:R-:W-:Y:S01]  /*0290*/  ELECT P0, URZ, PT ;  /* 0x00000000003f782f */ /* 0x000fe20003800000 */
[----:B------:R-:W-:-:S04]  /*02a0*/  UIADD3 UR6, -UR6, 0x100000, URZ ;  /* 0x0010000006067890 */ /* 0x000fc8000fffe13f */
[----:B------:R-:W-:Y:S02]  /*02b0*/  USHF.L.U32 UR7, UR6, 0xb, URZ ;  /* 0x0000000b06077899 */ /* 0x000fe4000800063f */
[----:B------:R-:W-:Y:S02]  /*02c0*/  USHF.L.U32 UR6, UR6, 0x1, URZ ;  /* 0x0000000106067899 */ /* 0x000fe4000800063f */
[----:B0-----:R-:W-:Y:S02]  /*02d0*/  ULEA UR8, UR8, UR4, 0x18 ;  /* 0x0000000408087291 */ /* 0x001fe4000f8ec03f */
[----:B------:R-:W-:-:S04]  /*02e0*/  UIADD3 UR4, -UR5, 0x100000, URZ ;  /* 0x0010000005047890 */ /* 0x000fc8000fffe13f */
[----:B------:R-:W-:Y:S02]  /*02f0*/  USHF.L.U32 UR5, UR4, 0xb, URZ ;  /* 0x0000000b04057899 */ /* 0x000fe4000800063f */
[----:B------:R-:W-:Y:S01]  /*0300*/  USHF.L.U32 UR4, UR4, 0x1, URZ ;  /* 0x0000000104047899 */ /* 0x000fe2000800063f */
[----:B------:R-:W0:Y:S11]  /*0310*/  FENCE.VIEW.ASYNC.S ;  /* 0x00000000000073c6 */ /* 0x000e360000000000 */
[----:B0-----:R0:W1:Y:S01]  /*0320*/  SYNCS.EXCH.64 URZ, [UR8], UR4 ;  /* 0x00000004083f75b2 */ /* 0x0010620008000100 */
[----:B------:R0:W2:Y:S01]  /*0330*/  SYNCS.EXCH.64 URZ, [UR8+0x18], UR6 ;  /* 0x00001806083f75b2 */ /* 0x0000a20008000100 */
[----:B------:R0:W3:Y:S01]  /*0340*/  SYNCS.EXCH.64 URZ, [UR8+0x8], UR4 ;  /* 0x00000804083f75b2 */ /* 0x0000e20008000100 */
[----:B------:R0:W4:Y:S01]  /*0350*/  SYNCS.EXCH.64 URZ, [UR8+0x20], UR6 ;  /* 0x00002006083f75b2 */ /* 0x0001220008000100 */
[----:B------:R0:W0:Y:S01]  /*0360*/  SYNCS.EXCH.64 URZ, [UR8+0x10], UR4 ;  /* 0x00001004083f75b2 */ /* 0x0000220008000100 */
[----:B------:R0:W0:Y:S01]  /*0370*/  SYNCS.EXCH.64 URZ, [UR8+0x28], UR6 ;  /* 0x00002806083f75b2 */ /* 0x0000220008000100 */
[----:B------:R-:W-:Y:S01]  /*0380*/  NOP ;  /* 0x0000000000007918 */ /* 0x000fe20000000000 */
.L_x_2:
[----:B------:R-:W5:Y:S01]  /*0390*/  SHFL.IDX PT, R0, R0, RZ, 0x1f ;  /* 0x00001fff00007589 */ /* 0x000f6200000e0000 */
[----:B------:R-:W-:Y:S01]  /*03a0*/  ELECT P0, URZ, PT ;  /* 0x00000000003f782f */ /* 0x000fe20003800000 */
[----:B------:R-:W1:Y:S01]  /*03b0*/  S2UR UR17, SR_CTAID.Y ;  /* 0x00000000001179c3 */ /* 0x000e620000002600 */
[----:B0-----:R-:W-:Y:S01]  /*03c0*/  ULDC UR5, c[0x0][0x65c] ;  /* 0x0001970000057ab9 */ /* 0x001fe20000000800 */
[----:B------:R-:W-:Y:S01]  /*03d0*/  UMOV UR12, 0x20 ;  /* 0x00000020000c7882 */ /* 0x000fe20000000000 */
[----:B------:R-:W-:Y:S01]  /*03e0*/  UISETP.NE.AND UP2, UPT, UR5, 0x1, UPT ;  /* 0x000000010500788c */ /* 0x000fe2000bf45270 */
[----:B------:R-:W-:Y:S01]  /*03f0*/  NOP ;  /* 0x0000000000007918 */ /* 0x000fe20000000000 */
[----:B------:R-:W-:Y:S02]  /*0400*/  NOP ;  /* 0x0000000000007918 */ /* 0x000fe40000000000 */
[----:B------:R-:W-:Y:S01]  /*0410*/  UP2UR UR42, UPR, URZ, 0x4 ;  /* 0x000000043f2a7883 */ /* 0x000fe20008000000 */
[----:B------:R-:W0:Y:S01]  /*0420*/  S2UR UR4, SR_CTAID.X ;  /* 0x00000000000479c3 */ /* 0x000e220000002500 */
[----:B------:R-:W-:-:S02]  /*0430*/  PLOP3.LUT P2, PT, PT, PT, UP2, 0x80, 0x0 ;  /* 0x000000000000781c */ /* 0x000fc40003f4f028 */
[----:B------:R-:W-:Y:S02]  /*0440*/  PLOP3.LUT P4, PT, PT, PT, UP2, 0x80, 0x0 ;  /* 0x000000000000781c */ /* 0x000fe40003f8f028 */
[----:B------:R-:W-:Y:S01]  /*0450*/  PLOP3.LUT P3, PT, PT, PT, UP2, 0x80, 0x0 ;  /* 0x000000000000781c */ /* 0x000fe20003f6f028 */
[----:B------:R-:W-:Y:S01]  /*0460*/  @UP2 ULDC UR14, c[0x0][0x10] ;  /* 0x00000400000e2ab9 */ /* 0x000fe20000000800 */
[----:B------:R-:W-:Y:S01]  /*0470*/  @UP2 UMOV UR9, URZ ;  /* 0x0000003f00092c82 */ /* 0x000fe20008000000 */
[----:B------:R-:W-:Y:S01]  /*0480*/  @!UP2 ULDC UR11, c[0x0][0xc] ;  /* 0x00000300000baab9 */ /* 0x000fe20000000800 */
[----:B-----5:R-:W-:Y:S01]  /*0490*/  ISETP.NE.OR P0, PT, R0, RZ, !P0 ;  /* 0x000000ff0000720c */ /* 0x020fe20004705670 */
[----:B-1----:R-:W-:Y:S02]  /*04a0*/  @UP2 UMOV UR7, UR17 ;  /* 0x0000001100072c82 */ /* 0x002fe40008000000 */
[----:B------:R-:W-:Y:S01]  /*04b0*/  @UP2 UMOV UR8, UR7 ;  /* 0x0000000700082c82 */ /* 0x000fe20008000000 */
[----:B------:R-:W-:Y:S01]  /*04c0*/  @!UP2 UMOV UR7, UR17 ;  /* 0x000000110007ac82 */ /* 0x000fe20008000000 */
[----:B0-----:R-:W-:-:S08]  /*04d0*/  @UP2 UIMAD.WIDE.U32 UR14, UR4, UR14, UR8 ;  /* 0x0000000e040e22a5 */ /* 0x001fd0000f8e0008 */
[----:B------:R-:W-:Y:S01]  /*04e0*/  VOTEU.ALL UP0, P0 ;  /* 0x00000000003f7886 */ /* 0x000fe20000000000 */
[----:B------:R-:W-:Y:S01]  /*04f0*/  VOTEU.ALL UP1, P0 ;  /* 0x00000000003f7886 */ /* 0x000fe20000020000 */
[----:B------:R-:W-:-:S03]  /*0500*/  IMAD.U32 R2, RZ, RZ, UR14 ;  /* 0x0000000eff027e24 */ /* 0x000fc6000f8e00ff */
[----:B------:R-:W0:Y:S01]  /*0510*/  @!UP0 S2UR UR6, SR_CgaCtaId ;  /* 0x00000000000689c3 */ /* 0x000e220000008800 */
[----:B------:R-:W-:Y:S01]  /*0520*/  @!UP0 UMOV UR5, 0x400 ;  /* 0x0000040000058882 */ /* 0x000fe20000000000 */
[----:B------:R-:W-:-:S04]  /*0530*/  @!UP0 UIADD3 UR12, -UR12, 0x100000, URZ ;  /* 0x001000000c0c8890 */ /* 0x000fc8000fffe13f */
[----:B------:R-:W-:Y:S02]  /*0540*/  @!UP0 USHF.L.U32 UR13, UR12, 0xb, URZ ;  /* 0x0000000b0c0d8899 */ /* 0x000fe4000800063f */
[----:B------:R-:W-:Y:S01]  /*0550*/  @!UP0 USHF.L.U32 UR12, UR12, 0x1, URZ ;  /* 0x000000010c0c8899 */ /* 0x000fe2000800063f */
[----:B------:R-:W-:Y:S01]  /*0560*/  IMAD.U32 R3, RZ, RZ, UR15 ;  /* 0x0000000fff037e24 */ /* 0x000fe2000f8e00ff */
[----:B0-----:R-:W-:Y:S01]  /*0570*/  @!UP0 ULEA UR16, UR6, UR5, 0x18 ;  /* 0x0000000506108291 */ /* 0x001fe2000f8ec03f */
[----:B------:R-:W-:Y:S01]  /*0580*/  VOTEU.ALL UP0, P0 ;  /* 0x00000000003f7886 */ /* 0x000fe20000000000 */
[----:B------:R-:W-:Y:S01]  /*0590*/  PLOP3.LUT P0, PT, PT, PT, UP2, 0x80, 0x0 ;  /* 0x000000000000781c */ /* 0x000fe20003f0f028 */
[----:B------:R-:W-:Y:S01]  /*05a0*/  UMOV UR5, URZ ;  /* 0x0000003f00057c82 */ /* 0x000fe20008000000 */
[----:B------:R-:W-:Y:S01]  /*05b0*/  @UP2 UMOV UR6, URZ ;  /* 0x0000003f00062c82 */ /* 0x000fe20008000000 */
[----:B------:R-:W-:Y:S02]  /*05c0*/  @!UP2 UIMAD.WIDE.U32 UR8, UR11, UR7, UR4 ;  /* 0x000000070b08a2a5 */ /* 0x000fe4000f8e0004 */
[----:B------:R-:W-:-:S04]  /*05d0*/  @UP2 UIADD3 UR6, UR15, UR6, URZ ;  /* 0x000000060f062290 */ /* 0x000fc8000fffe03f */
[----:B------:R-:W-:Y:S01]  /*05e0*/  IMAD.U32 R5, RZ, RZ, UR9 ;  /* 0x00000009ff057e24 */ /* 0x000fe2000f8e00ff */
[----:B------:R-:W0:Y:S02]  /*05f0*/  FENCE.VIEW.ASYNC.S ;  /* 0x00000000000073c6 */ /* 0x000e240000000000 */
[----:B0-----:R0:W2:Y:S01]  /*0600*/  @!UP0 SYNCS.EXCH.64 URZ, [UR16+0x40], UR12 ;  /* 0x0000400c103f85b2 */ /* 0x0010a20008000100 */
[----:B------:R-:W-:Y:S02]  /*0610*/  @P2 IMAD.U32 R6, RZ, RZ, UR6 ;  /* 0x00000006ff062e24 */ /* 0x000fe4000f8e00ff */
[----:B------:R-:W-:Y:S02]  /*0620*/  @P0 IMAD.MOV.U32 R7, RZ, RZ, R2 ;  /* 0x000000ffff070224 */ /* 0x000fe400078e0002 */
[----:B------:R-:W-:Y:S02]  /*0630*/  IMAD.U32 R2, RZ, RZ, UR8 ;  /* 0x00000008ff027e24 */ /* 0x000fe4000f8e00ff */
[----:B------:R-:W-:-:S02]  /*0640*/  @!P4 IMAD.MOV.U32 R6, RZ, RZ, R5 ;  /* 0x000000ffff06c224 */ /* 0x000fc400078e0005 */
[----:B------:R-:W-:Y:S02]  /*0650*/  @!P3 IMAD.MOV.U32 R7, RZ, RZ, R2 ;  /* 0x000000ffff07b224 */ /* 0x000fe400078e0002 */
[----:B------:R-:W-:Y:S01]  /*0660*/  IMAD.U32 R3, RZ, RZ, UR9 ;  /* 0x00000009ff037e24 */ /* 0x000fe2000f8e00ff */
[----:B------:R0:W-:Y:S01]  /*0670*/  STL [R1+0x200], R6 ;  /* 0x0002000601007387 */ /* 0x0001e20000100800 */
[----:B------:R-:W-:-:S03]  /*0680*/  IMAD.U32 R4, RZ, RZ, UR8 ;  /* 0x00000008ff047e24 */ /* 0x000fc6000f8e00ff */
[----:B------:R0:W-:Y:S01]  /*0690*/  STL [R1+0x204], R7 ;  /* 0x0002040701007387 */ /* 0x0001e20000100800 */
[----:B------:R0:W2:Y:S01]  /*06a0*/  @!UP1 SYNCS.EXCH.64 URZ, [UR16+0x48], UR12 ;  /* 0x0000480c103f95b2 */ /* 0x0000a20008000100 */
[----:B------:R-:W-:Y:S01]  /*06b0*/  NOP ;  /* 0x0000000000007918 */ /* 0x000fe20000000000 */
[----:B--234-:R-:W-:Y:S06]  /*06c0*/  BAR.SYNC.DEFER_BLOCKING 0x0 ;  /* 0x0000000000007b1d */ /* 0x01cfec0000010000 */
[----:B------:R-:W-:Y:S05]  /*06d0*/  @!P1 BRA `(.L_x_3) ;  /* 0x0000025000e49947 */ /* 0x000fea0003800000 */
[----:B------:R-:W-:-:S06]  /*06e0*/  UISETP.GT.U32.AND UP0, UPT, UR18, 0x1, UPT ;  /* 0x000000011200788c */ /* 0x000fcc000bf04070 */
[----:B------:R-:W-:-:S13]  /*06f0*/  PLOP3.LUT P0, PT, PT, PT, UP0, 0x80, 0x0 ;  /* 0x000000000000781c */ /* 0x000fda0003f0f008 */
[----:B0-----:R-:W-:Y:S05]  /*0700*/  @P0 EXIT ;  /* 0x000000000000094d */ /* 0x001fea0003800000 */
[----:B------:R-:W-:Y:S01]  /*0710*/  ULDC.64 UR8, c[0x0][0x650] ;  /* 0x0001940000087ab9 */ /* 0x000fe20000000a00 */
[----:B------:R-:W-:Y:S01]  /*0720*/  UMOV UR45, 0xffffffff ;  /* 0xffffffff002d7882 */ /* 0x000fe20000000000 */
[----:B------:R-:W-:Y:S01]  /*0730*/  ISETP.GE.U32.AND P0, PT, R7, UR8, PT ;  /* 0x0000000807007c0c */ /* 0x000fe2000bf06070 */
[----:B------:R-:W-:Y:S01]  /*0740*/  UMOV UR41, 0xffffffff ;  /* 0xffffffff00297882 */ /* 0x000fe20000000000 */
[----:B------:R-:W-:Y:S01]  /*0750*/  UMOV UR44, 0xffffffff ;  /* 0xffffffff002c7882 */ /* 0x000fe20000000000 */
[----:B------:R-:W-:Y:S02]  /*0760*/  PRMT R0, RZ, 0x7610, R0 ;  /* 0x00007610ff007816 */ /* 0x000fe40000000000 */
[----:B------:R-:W-:-:S13]  /*0770*/  ISETP.GE.U32.AND.EX P0, PT, R6, UR9, PT, P0 ;  /* 0x0000000906007c0c */ /* 0x000fda000bf06100 */
[----:B------:R-:W-:Y:S05]  /*0780*/  @P0 BRA `(.L_x_4) ;  /* 0x0000000400800947 */ /* 0x000fea0003800000 */
[----:B------:R-:W-:Y:S01]  /*0790*/  I2FP.F32.U32 R0, UR4 ;  /* 0x0000000400007c45 */ /* 0x000fe20008201000 */
[----:B------:R-:W-:Y:S01]  /*07a0*/  ULDC.64 UR16, c[0x0][0x628] ;  /* 0x00018a0000107ab9 */ /* 0x000fe20000000a00 */
[----:B------:R-:W-:Y:S01]  /*07b0*/  ULDC UR6, c[0x0][0x150] ;  /* 0x0000540000067ab9 */ /* 0x000fe20000000800 */
[----:B------:R-:W-:Y:S01]  /*07c0*/  ISETP.NE.U32.AND P0, PT, RZ, UR16, PT ;  /* 0x00000010ff007c0c */ /* 0x000fe2000bf05070 */
[----:B------:R-:W-:Y:S01]  /*07d0*/  ULDC UR15, c[0x0][0x630] ;  /* 0x00018c00000f7ab9 */ /* 0x000fe20000000800 */
[----:B------:R-:W-:Y:S01]  /*07e0*/  FMUL R0, R0, UR6 ;  /* 0x0000000600007c20 */ /* 0x000fe20008400000 */
[----:B------:R-:W-:Y:S01]  /*07f0*/  R2UR UR18, R7 ;  /* 0x00000000071272ca */ /* 0x000fe200000e0000 */
[----:B------:R-:W-:Y:S01]  /*0800*/  ULDC UR20, c[0x0][0x154] ;  /* 0x0000550000147ab9 */ /* 0x000fe20000000800 */
[----:B------:R-:W-:Y:S01]  /*0810*/  ISETP.NE.AND.EX P0, PT, RZ, UR17, PT, P0 ;  /* 0x00000011ff007c0c */ /* 0x000fe2000bf05300 */
[----:B------:R0:W1:Y:S01]  /*0820*/  F2I.U32.TRUNC.NTZ R2, R0 ;  /* 0x0000000000027305 */ /* 0x000062000020f000 */
[----:B------:R-:W-:-:S02]  /*0830*/  R2UR UR19, R6 ;  /* 0x00000000061372ca */ /* 0x000fc400000e0000 */
[----:B------:R-:W-:Y:S02]  /*0840*/  R2UR UR8, R7 ;  /* 0x00000000070872ca */ /* 0x000fe400000e0000 */
[----:B------:R-:W-:-:S07]  /*0850*/  R2UR UR9, R6 ;  /* 0x00000000060972ca */ /* 0x000fce00000e0000 */
[----:B0-----:R-:W-:Y:S08]  /*0860*/  @!P0 BRA `(.L_x_5) ;  /* 0x0000000000308947 */ /* 0x001ff00003800000 */
[----:B------:R-:W-:Y:S01]  /*0870*/  R2UR UR8, R7 ;  /* 0x00000000070872ca */ /* 0x000fe200000e0000 */
[----:B------:R-:W-:Y:S01]  /*0880*/  ULDC UR6, c[0x0][0x634] ;  /* 0x00018d0000067ab9 */ /* 0x000fe20000000800 */
[----:B------:R-:W-:-:S11]  /*0890*/  R2UR UR14, R6 ;  /* 0x00000000060e72ca */ /* 0x000fd600000e0000 */
[----:B------:R-:W-:-:S04]  /*08a0*/  UIADD3 UR6, UP0, UR8, UR6, URZ ;  /* 0x0000000608067290 */ /* 0x000fc8000ff1e03f */
[----:B------:R-:W-:-:S04]  /*08b0*/  UIADD3.X UR14, URZ, UR14, URZ, UP0, !UPT ;  /* 0x0000000e3f0e7290 */ /* 0x000fc800087fe43f */
[----:B------:R-:W-:-:S04]  /*08c0*/  UIMAD.WIDE.U32 UR8, UR14, UR16, URZ ;  /* 0x000000100e0872a5 */ /* 0x000fc8000f8e003f */
[----:B------:R-:W-:Y:S02]  /*08d0*/  UIMAD.WIDE.U32 UR10, UP0, UR6, UR17, UR8 ;  /* 0x00000011060a72a5 */ /* 0x000fe4000f800008 */
[----:B------:R-:W-:Y:S02]  /*08e0*/  UIMAD.WIDE.U32 UR8, UR6, UR16, URZ ;  /* 0x00000010060872a5 */ /* 0x000fe4000f8e003f */
[----:B------:R-:W-:Y:S02]  /*08f0*/  UIADD3.X UR13, URZ, URZ, URZ, UP0, !UPT ;  /* 0x0000003f3f0d7290 */ /* 0x000fe400087fe43f */
[----:B------:R-:W-:Y:S01]  /*0900*/  UIADD3 URZ, UP0, UR9, UR10, URZ ;  /* 0x0000000a093f7290 */ /* 0x000fe2000ff1e03f */
[----:B------:R-:W-:-:S03]  /*0910*/  UMOV UR12, UR11 ;  /* 0x0000000b000c7c82 */ /* 0x000fc60008000000 */
[----:B------:R-:W-:-:S12]  /*0920*/  UIMAD.WIDE.U32.X UR8, UR14, UR17, UR12, UP0 ;  /* 0x000000110e0872a5 */ /* 0x000fd800080e040c */
.L_x_5:
[----:B------:R-:W-:Y:S01]  /*0930*/  USHF.R.U64 UR44, UR8, UR15, UR9 ;  /* 0x0000000f082c7299 */ /* 0x000fe20008001209 */
[----:B------:R-:W-:Y:S01]  /*0940*/  I2FP.F32.U32 R0, UR7 ;  /* 0x0000000700007c45 */ /* 0x000fe20008201000 */
[----:B------:R-:W-:Y:S01]  /*0950*/  USHF.R.U32.HI UR5, URZ, UR15, UR9 ;  /* 0x0000000f3f057299 */ /* 0x000fe20008011609 */
[----:B-1----:R-:W-:Y:S01]  /*0960*/  R2UR UR12, R2 ;  /* 0x00000000020c72ca */ /* 0x002fe200000e0000 */
[----:B------:R-:W-:Y:S02]  /*0970*/  UIADD3 UR6, UP0, URZ, -UR44, URZ ;  /* 0x8000002c3f067290 */ /* 0x000fe4000ff1e03f */
[----:B------:R-:W-:Y:S01]  /*0980*/  FMUL R0, R0, UR20 ;  /* 0x0000001400007c20 */ /* 0x000fe20008400000 */
[----:B------:R-:W-:Y:S01]  /*0990*/  ULDC.64 UR8, c[0x0][0x620] ;  /* 0x0001880000087ab9 */ /* 0x000fe20000000a00 */
[----:B------:R-:W-:Y:S01]  /*09a0*/  UIADD3.X UR5, URZ, ~UR5, URZ, UP0, !UPT ;  /* 0x800000053f057290 */ /* 0x000fe200087fe43f */
[----:B------:R-:W-:Y:S01]  /*09b0*/  UMOV UR10, UR18 ;  /* 0x00000012000a7c82 */ /* 0x000fe20008000000 */
[----:B------:R-:W-:-:S02]  /*09c0*/  UMOV UR11, UR19 ;  /* 0x00000013000b7c82 */ /* 0x000fc40008000000 */
[----:B------:R-:W-:Y:S01]  /*09d0*/  UIMAD UR5, UR5, UR8, URZ ;  /* 0x00000008050572a4 */ /* 0x000fe2000f8e023f */
[----:B------:R-:W0:Y:S01]  /*09e0*/  F2I.U32.TRUNC.NTZ R0, R0 ;  /* 0x0000000000007305 */ /* 0x000e22000020f000 */
[----:B------:R-:W-:Y:S02]  /*09f0*/  UIMAD.WIDE.U32 UR10, UR6, UR8, UR10 ;  /* 0x00000008060a72a5 */ /* 0x000fe4000f8e000a */
[----:B------:R-:W-:Y:S01]  /*0a00*/  UIMAD UR6, UR6, UR9, UR5 ;  /* 0x00000009060672a4 */ /* 0x000fe2000f8e0205 */
[----:B------:R-:W-:Y:S01]  /*0a10*/  ULDC UR21, c[0x0][0x658] ;  /* 0x0001960000157ab9 */ /* 0x000fe20000000800 */
[----:B------:R-:W-:Y:S02]  /*0a20*/  UMOV UR19, 0xffffffff ;  /* 0xffffffff00137882 */ /* 0x000fe40000000000 */
[----:B------:R-:W-:Y:S01]  /*0a30*/  UIADD3 UR6, UR11, UR6, URZ ;  /* 0x000000060b067290 */ /* 0x000fe2000fffe03f */
[----:B------:R-:W-:Y:S01]  /*0a40*/  ULDC UR15, c[0x0][0x618] ;  /* 0x00018600000f7ab9 */ /* 0x000fe20000000800 */
[----:B------:R-:W-:Y:S01]  /*0a50*/  ULDC.64 UR8, c[0x0][0x640] ;  /* 0x0001900000087ab9 */ /* 0x000fe20000000a00 */
[----:B------:R-:W-:Y:S01]  /*0a60*/  USHF.L.U32 UR11, UR19, UR21, URZ ;  /* 0x00000015130b7299 */ /* 0x000fe2000800063f */
[----:B------:R-:W-:Y:S01]  /*0a70*/  ISETP.NE.U32.AND P0, PT, RZ, UR8, PT ;  /* 0x00000008ff007c0c */ /* 0x000fe2000bf05070 */
[----:B------:R-:W-:-:S02]  /*0a80*/  USHF.R.U64 UR19, UR10, UR15, UR6 ;  /* 0x0000000f0a137299 */ /* 0x000fc40008001206 */
[----:B------:R-:W-:Y:S01]  /*0a90*/  USHF.R.U32.HI UR10, URZ, UR15, UR6 ;  /* 0x0000000f3f0a7299 */ /* 0x000fe20008011606 */
[----:B0-----:R-:W-:Y:S01]  /*0aa0*/  R2UR UR14, R0 ;  /* 0x00000000000e72ca */ /* 0x001fe200000e0000 */
[----:B------:R-:W-:Y:S01]  /*0ab0*/  ULDC UR17, c[0x0][0x608] ;  /* 0x0001820000117ab9 */ /* 0x000fe20000000800 */
[----:B------:R-:W-:Y:S01]  /*0ac0*/  ISETP.NE.AND.EX P0, PT, RZ, UR9, PT, P0 ;  /* 0x00000009ff007c0c */ /* 0x000fe2000bf05300 */
[----:B------:R-:W-:Y:S02]  /*0ad0*/  USHF.R.U64 UR23, UR19, UR17, UR10 ;  /* 0x0000001113177299 */ /* 0x000fe4000800120a */
[----:B------:R-:W-:Y:S01]  /*0ae0*/  USHF.R.U32.HI UR10, URZ, UR17, UR10 ;  /* 0x000000113f0a7299 */ /* 0x000fe2000801160a */
[----:B------:R-:W-:Y:S01]  /*0af0*/  UMOV UR16, 0x1 ;  /* 0x0000000100107882 */ /* 0x000fe20000000000 */
[----:B------:R-:W-:Y:S02]  /*0b00*/  UIADD3 UR12, -UR12, URZ, URZ ;  /* 0x0000003f0c0c7290 */ /* 0x000fe4000fffe13f */
[----:B------:R-:W-:-:S02]  /*0b10*/  USHF.R.U64 UR24, UR23, UR21, UR10 ;  /* 0x0000001517187299 */ /* 0x000fc4000800120a */
[----:B------:R-:W-:Y:S01]  /*0b20*/  USHF.L.U32 UR6, UR16, UR21, URZ ;  /* 0x0000001510067299 */ /* 0x000fe2000800063f */
[----:B------:R-:W-:Y:S01]  /*0b30*/  ULDC UR13, c[0x0][0x144] ;  /* 0x00005100000d7ab9 */ /* 0x000fe20000000800 */
[----:B------:R-:W-:Y:S01]  /*0b40*/  ULDC UR5, c[0x0][0x600] ;  /* 0x0001800000057ab9 */ /* 0x000fe20000000800 */
[----:B------:R-:W-:Y:S02]  /*0b50*/  ULOP3.LUT UR16, URZ, UR11, URZ, 0x33, !UPT ;  /* 0x0000000b3f107292 */ /* 0x000fe4000f8e333f */
[----:B------:R-:W-:Y:S02]  /*0b60*/  USHF.R.U32.HI UR11, URZ, UR21, UR10 ;  /* 0x000000153f0b7299 */ /* 0x000fe4000801160a */
[----:B------:R-:W-:Y:S02]  /*0b70*/  UIADD3 UR18, UR5, -0x1, URZ ;  /* 0xffffffff05127890 */ /* 0x000fe4000fffe03f */
[----:B------:R-:W-:Y:S02]  /*0b80*/  UIADD3 UR20, -UR14, URZ, URZ ;  /* 0x0000003f0e147290 */ /* 0x000fe4000fffe13f */
[----:B------:R-:W-:Y:S01]  /*0b90*/  UIMAD UR4, UR13, UR12, UR4 ;  /* 0x0000000c0d0472a4 */ /* 0x000fe2000f8e0204 */
[----:B------:R-:W-:Y:S01]  /*0ba0*/  ULDC UR25, c[0x0][0x148] ;  /* 0x0000520000197ab9 */ /* 0x000fe20000000800 */
[----:B------:R-:W-:Y:S01]  /*0bb0*/  ULDC UR21, c[0x0][0x648] ;  /* 0x0001920000157ab9 */ /* 0x000fe20000000800 */
[----:B------:R-:W-:Y:S01]  /*0bc0*/  ULDC UR22, c[0x0][0x638] ;  /* 0x00018e0000167ab9 */ /* 0x000fe20000000800 */
[----:B------:R-:W-:Y:S01]  /*0bd0*/  UMOV UR10, UR24 ;  /* 0x00000018000a7c82 */ /* 0x000fe20008000000 */
[----:B------:R-:W-:Y:S07]  /*0be0*/  @!P0 BRA `(.L_x_6) ;  /* 0x0000000000308947 */ /* 0x000fee0003800000 */
[----:B------:R-:W-:Y:S02]  /*0bf0*/  ULDC UR14, c[0x0][0x64c] ;  /* 0x00019300000e7ab9 */ /* 0x000fe40000000800 */
        /* <DEDUP_REMOVED lines=8> */
[----:B------:R-:W-:-:S07]  /*0c80*/  UIMAD.WIDE.U32.X UR8, UR17, UR9, UR14, UP0 ;  /* 0x00000009110872a5 */ /* 0x000fce00080e040e */
[----:B------:R-:W-:Y:S01]  /*0c90*/  UMOV UR10, UR8 ;  /* 0x00000008000a7c82 */ /* 0x000fe20008000000 */
[----:B------:R-:W-:-:S05]  /*0ca0*/  UMOV UR11, UR9 ;  /* 0x00000009000b7c82 */ /* 0x000fca0008000000 */
.L_x_6:
[----:B------:R-:W-:Y:S01]  /*0cb0*/  UISETP.NE.AND UP0, UPT, UR42, URZ, UPT ;  /* 0x0000003f2a00728c */ /* 0x000fe2000bf05270 */
[----:B------:R-:W-:Y:S01]  /*0cc0*/  IMAD.MOV.U32 R0, RZ, RZ, 0x1 ;  /* 0x00000001ff007424 */ /* 0x000fe200078e00ff */
[----:B------:R-:W-:Y:S02]  /*0cd0*/  USHF.R.U64 UR8, UR10, UR21, UR11 ;  /* 0x000000150a087299 */ /* 0x000fe4000800120b */
[----:B------:R-:W-:Y:S02]  /*0ce0*/  ULOP3.LUT UR16, UR23, UR16, URZ, 0xc0, !UPT ;  /* 0x0000001017107292 */ /* 0x000fe4000f8ec03f */
[----:B------:R-:W-:Y:S02]  /*0cf0*/  ULOP3.LUT UR18, UR19, UR18, URZ, 0xc0, !UPT ;  /* 0x0000001213127292 */ /* 0x000fe4000f8ec03f */
[----:B------:R-:W-:-:S03]  /*0d00*/  UIMAD UR16, UR6, UR8, UR16 ;  /* 0x00000008061072a4 */ /* 0x000fc6000f8e0210 */
[----:B------:R-:W-:Y:S02]  /*0d10*/  @UP0 UIMAD UR4, UR25, UR20, UR7 ;  /* 0x00000014190402a4 */ /* 0x000fe4000f8e0207 */
[----:B------:R-:W-:-:S04]  /*0d20*/  UIADD3 UR7, -UR8, URZ, URZ ;  /* 0x0000003f08077290 */ /* 0x000fc8000fffe13f */
[----:B------:R-:W-:-:S03]  /*0d30*/  UIMAD UR6, UR7, UR22, UR24 ;  /* 0x00000016070672a4 */ /* 0x000fc6000f8e0218 */
[----:B------:R-:W-:Y:S01]  /*0d40*/  ULDC UR7, c[0x0][0x610] ;  /* 0x0001840000077ab9 */ /* 0x000fe20000000800 */
[----:B------:R-:W-:Y:S02]  /*0d50*/  UIMAD UR6, UR6, UR5, UR18 ;  /* 0x00000005060672a4 */ /* 0x000fe4000f8e0212 */
[----:B------:R-:W-:-:S04]  /*0d60*/  UIMAD UR4, UR16, UR7, UR4 ;  /* 0x00000007100472a4 */ /* 0x000fc8000f8e0204 */
[----:B------:R-:W-:Y:S02]  /*0d70*/  USEL UR41, UR6, UR4, !UP0 ;  /* 0x0000000406297287 */ /* 0x000fe4000c000000 */
[----:B------:R-:W-:-:S12]  /*0d80*/  USEL UR45, UR4, UR6, !UP0 ;  /* 0x00000006042d7287 */ /* 0x000fd8000c000000 */
.L_x_4:
[----:B------:R-:W-:-:S08]  /*0d90*/  NOP ;  /* 0x0000000000007918 */ /* 0x000fd00000000000 */
[----:B------:R-:W0:Y:S02]  /*0da0*/  USETMAXREG.TRY_ALLOC.CTAPOOL UP0, 0xf0 ;  /* 0x000000f0000079c8 */ /* 0x000e240008000600 */
[----:B0-----:R-:W-:-:S13]  /*0db0*/  PLOP3.LUT P0, PT, PT, PT, UP0, 0x80, 0x0 ;  /* 0x000000000000781c */ /* 0x001fda0003f0f008 */
[----:B------:R-:W-:Y:S05]  /*0dc0*/  @!P0 BRA `(.L_x_4) ;  /* 0xfffffffc00f08947 */ /* 0x000fea000383ffff */
[----:B------:R-:W-:Y:S01]  /*0dd0*/  ULDC.64 UR4, c[0x0][0x598] ;  /* 0x0001660000047ab9 */ /* 0x000fe20000000a00 */
[----:B------:R-:W-:Y:S01]  /*0de0*/  ULDC.64 UR36, c[0x0][0x208] ;  /* 0x0000820000247ab9 */ /* 0x000fe20000000a00 */
[----:B------:R-:W-:-:S04]  /*0df0*/  ISETP.NE.U32.AND P0, PT, RZ, UR4, PT ;  /* 0x00000004ff007c0c */ /* 0x000fc8000bf05070 */
[----:B------:R-:W-:-:S13]  /*0e00*/  ISETP.NE.AND.EX P0, PT, RZ, UR5, PT, P0 ;  /* 0x00000005ff007c0c */ /* 0x000fda000bf05300 */
[----:B------:R-:W-:Y:S05]  /*0e10*/  @!P0 BRA `(.L_x_7) ;  /* 0x00000000001c8947 */ /* 0x000fea0003800000 */
[----:B------:R-:W0:Y:S02]  /*0e20*/  LDC.64 R2, c[0x0][0x598] ;  /* 0x00016600ff027b82 */ /* 0x000e240000000a00 */
[----:B0-----:R-:W2:Y:S02]  /*0e30*/  LDG.E.64 R2, desc[UR36][R2.64] ;  /* 0x0000002402027981 */ /* 0x001ea4000c1e1b00 */
[----:B--2---:R-:W-:-:S04]  /*0e40*/  ISETP.NE.U32.AND P0, PT, R2, RZ, PT ;  /* 0x000000ff0200720c */ /* 0x004fc80003f05070 */
[----:B------:R-:W-:-:S13]  /*0e50*/  ISETP.NE.AND.EX P0, PT, R3, RZ, PT, P0 ;  /* 0x000000ff0300720c */ /* 0x000fda0003f05300 */
[----:B------:R-:W-:Y:S05]  /*0e60*/  @!P0 BRA `(.L_x_7) ;  /* 0x0000000000088947 */ /* 0x000fea0003800000 */
[----:B------:R0:W5:Y:S01]  /*0e70*/  LD.E R2, desc[UR36][R2.64] ;  /* 0x0000002402027980 */ /* 0x000162000c101900 */
[----:B------:R-:W-:Y:S05]  /*0e80*/  BRA `(.L_x_8) ;  /* 0x0000000000247947 */ /* 0x000fea0003800000 */
.L_x_7:
[----:B------:R-:W-:Y:S02]  /*0e90*/  ULDC.64 UR4, c[0x0][0x588] ;  /* 0x0001620000047ab9 */ /* 0x000fe40000000a00 */
[----:B------:R-:W-:-:S04]  /*0ea0*/  ISETP.NE.U32.AND P0, PT, RZ, UR4, PT ;  /* 0x00000004ff007c0c */ /* 0x000fc8000bf05070 */
[----:B------:R-:W-:-:S13]  /*0eb0*/  ISETP.NE.AND.EX P0, PT, RZ, UR5, PT, P0 ;  /* 0x00000005ff007c0c */ /* 0x000fda000bf05300 */
[----:B------:R-:W-:Y:S05]  /*0ec0*/  @!P0 BRA `(.L_x_9) ;  /* 0x00000000000c8947 */ /* 0x000fea0003800000 */
[----:B------:R-:W0:Y:S02]  /*0ed0*/  LDC.64 R2, c[0x0][0x588] ;  /* 0x00016200ff027b82 */ /* 0x000e240000000a00 */
[----:B0-----:R1:W5:Y:S01]  /*0ee0*/  LDG.E R2, desc[UR36][R2.64] ;  /* 0x0000002402027981 */ /* 0x001362000c1e1900 */
[----:B------:R-:W-:Y:S05]  /*0ef0*/  BRA `(.L_x_8) ;  /* 0x0000000000087947 */ /* 0x000fea0003800000 */
.L_x_9:
[----:B------:R-:W-:Y:S02]  /*0f00*/  ULDC UR4, c[0x0][0x580] ;  /* 0x0001600000047ab9 */ /* 0x000fe40000000800 */
[----:B------:R-:W-:-:S07]  /*0f10*/  IMAD.U32 R2, RZ, RZ, UR4 ;  /* 0x00000004ff027e24 */ /* 0x000fce000f8e00ff */
.L_x_8:
[----:B------:R-:W-:Y:S02]  /*0f20*/  ULDC.64 UR4, c[0x0][0x5a0] ;  /* 0x0001680000047ab9 */ /* 0x000fe40000000a00 */
[----:B------:R-:W-:-:S04]  /*0f30*/  ISETP.NE.U32.AND P0, PT, RZ, UR4, PT ;  /* 0x00000004ff007c0c */ /* 0x000fc8000bf05070 */
[----:B------:R-:W-:-:S13]  /*0f40*/  ISETP.NE.AND.EX P0, PT, RZ, UR5, PT, P0 ;  /* 0x00000005ff007c0c */ /* 0x000fda000bf05300 */
[----:B------:R-:W-:Y:S05]  /*0f50*/  @!P0 BRA `(.L_x_10) ;  /* 0x00000000001c8947 */ /* 0x000fea0003800000 */
[----:B------:R-:W2:Y:S02]  /*0f60*/  LDC.64 R4, c[0x0][0x5a0] ;  /* 0x00016800ff047b82 */ /* 0x000ea40000000a00 */
[----:B--2---:R-:W2:Y:S02]  /*0f70*/  LDG.E.64 R4, desc[UR36][R4.64] ;  /* 0x0000002404047981 */ /* 0x004ea4000c1e1b00 */
[----:B--2---:R-:W-:-:S04]  /*0f80*/  ISETP.NE.U32.AND P0, PT, R4, RZ, PT ;  /* 0x000000ff0400720c */ /* 0x004fc80003f05070 */
[----:B------:R-:W-:-:S13]  /*0f90*/  ISETP.NE.AND.EX P0, PT, R5, RZ, PT, P0 ;  /* 0x000000ff0500720c */ /* 0x000fda0003f05300 */
[----:B------:R-:W-:Y:S05]  /*0fa0*/  @!P0 BRA `(.L_x_10) ;  /* 0x0000000000088947 */ /* 0x000fea0003800000 */
[----:B------:R2:W5:Y:S01]  /*0fb0*/  LD.E R16, desc[UR36][R4.64] ;  /* 0x0000002404107980 */ /* 0x000562000c101900 */
[----:B------:R-:W-:Y:S05]  /*0fc0*/  BRA `(.L_x_11) ;  /* 0x0000000000247947 */ /* 0x000fea0003800000 */
.L_x_10:
[----:B------:R-:W-:Y:S02]  /*0fd0*/  ULDC.64 UR4, c[0x0][0x590] ;  /* 0x0001640000047ab9 */ /* 0x000fe40000000a00 */
[----:B------:R-:W-:-:S04]  /*0fe0*/  ISETP.NE.U32.AND P0, PT, RZ, UR4, PT ;  /* 0x00000004ff007c0c */ /* 0x000fc8000bf05070 */
[----:B------:R-:W-:-:S13]  /*0ff0*/  ISETP.NE.AND.EX P0, PT, RZ, UR5, PT, P0 ;  /* 0x00000005ff007c0c */ /* 0x000fda000bf05300 */
[----:B------:R-:W-:Y:S05]  /*1000*/  @!P0 BRA `(.L_x_12) ;  /* 0x00000000000c8947 */ /* 0x000fea0003800000 */
[----:B------:R-:W2:Y:S02]  /*1010*/  LDC.64 R16, c[0x0][0x590] ;  /* 0x00016400ff107b82 */ /* 0x000ea40000000a00 */
[----:B--2---:R3:W5:Y:S01]  /*1020*/  LDG.E R16, desc[UR36][R16.64] ;  /* 0x0000002410107981 */ /* 0x004762000c1e1900 */
[----:B------:R-:W-:Y:S05]  /*1030*/  BRA `(.L_x_11) ;  /* 0x0000000000087947 */ /* 0x000fea0003800000 */
.L_x_12:
[----:B------:R-:W-:Y:S02]  /*1040*/  ULDC UR4, c[0x0][0x584] ;  /* 0x0001610000047ab9 */ /* 0x000fe40000000800 */
[----:B------:R-:W-:-:S07]  /*1050*/  IMAD.U32 R16, RZ, RZ, UR4 ;  /* 0x00000004ff107e24 */ /* 0x000fce000f8e00ff */
.L_x_11:
[----:B------:R-:W-:-:S13]  /*1060*/  LOP3.LUT P0, RZ, R0, 0xff, RZ, 0xc0, !PT ;  /* 0x000000ff00ff7812 */ /* 0x000fda000780c0ff */
[----:B------:R-:W-:Y:S05]  /*1070*/  @!P0 EXIT ;  /* 0x000000000000894d */ /* 0x000fea0003800000 */
[----:B------:R-:W-:Y:S01]  /*1080*/  ULDC UR4, c[0x0][0x28c] ;  /* 0x0000a30000047ab9 */ /* 0x000fe20000000800 */
[----:B------:R-:W-:Y:S01]  /*1090*/  UMOV UR38, URZ ;  /* 0x0000003f00267c82 */ /* 0x000fe20008000000 */
[----:B------:R-:W-:Y:S01]  /*10a0*/  UIADD3 UR4, UR4, 0x7f, URZ ;  /* 0x0000007f04047890 */ /* 0x000fe2000fffe03f */
[----:B------:R-:W-:-:S03]  /*10b0*/  UMOV UR39, URZ ;  /* 0x0000003f00277c82 */ /* 0x000fc60008000000 */
[----:B------:R-:W-:-:S04]  /*10c0*/  USHF.R.S32.HI UR5, URZ, 0x1f, UR4 ;  /* 0x0000001f3f057899 */ /* 0x000fc80008011404 */
[----:B------:R-:W-:-:S04]  /*10d0*/  ULEA.HI UR5, UR5, UR4, URZ, 0x7 ;  /* 0x0000000405057291 */ /* 0x000fc8000f8f383f */
[----:B------:R-:W-:-:S12]  /*10e0*/  USHF.R.S32.HI UR40, URZ, 0x7, UR5 ;  /* 0x000000073f287899 */ /* 0x000fd80008011405 */
.L_x_557:
[----:B01----:R-:W0:Y:S01]  /*10f0*/  S2R R3, SR_CgaCtaId ;  /* 0x0000000000037919 */ /* 0x003e220000008800 */
[----:B------:R-:W-:-:S04]  /*1100*/  MOV R0, 0x400 ;  /* 0x0000040000007802 */ /* 0x000fc80000000f00 */
[----:B0-----:R-:W-:-:S05]  /*1110*/  LEA R0, R3, R0, 0x18 ;  /* 0x0000000003007211 */ /* 0x001fca00078ec0ff */
[----:B------:R-:W-:-:S05]  /*1120*/  VIADD R0, R0, 0x800 ;  /* 0x0000080000007836 */ /* 0x000fca0000000000 */
[----:B------:R-:W-:-:S13]  /*1130*/  LOP3.LUT P0, RZ, R0, 0x3ff, RZ, 0xc0, !PT ;  /* 0x000003ff00ff7812 */ /* 0x000fda000780c0ff */
[----:B---34-:R-:W-:Y:S05]  /*1140*/  @!P0 BRA `(.L_x_13) ;  /* 0x0000000000408947 */ /* 0x018fea0003800000 */
[----:B------:R-:W-:Y:S01]  /*1150*/  MOV R0, 0x0 ;  /* 0x0000000000007802 */ /* 0x000fe20000000f00 */
[----:B------:R-:W-:Y:S01]  /*1160*/  ULDC.64 UR4, c[0x4][0x70] ;  /* 0x01001c0000047ab9 */ /* 0x000fe20000000a00 */
[----:B------:R-:W-:Y:S01]  /*1170*/  ULDC.64 UR6, c[0x4][0x8] ;  /* 0x0100020000067ab9 */ /* 0x000fe20000000a00 */
[----:B--2---:R-:W-:Y:S01]  /*1180*/  IMAD.U32 R4, RZ, RZ, UR4 ;  /* 0x00000004ff047e24 */ /* 0x004fe2000f8e00ff */
[----:B------:R0:W1:Y:S01]  /*1190*/  LDC.64 R14, c[0x4][R0] ;  /* 0x01000000000e7b82 */ /* 0x0000620000000a00 */
[----:B------:R-:W-:Y:S01]  /*11a0*/  IMAD.U32 R5, RZ, RZ, UR5 ;  /* 0x00000005ff057e24 */ /* 0x000fe2000f8e00ff */
[----:B------:R-:W-:Y:S01]  /*11b0*/  ULDC.64 UR4, c[0x4][0x78] ;  /* 0x01001e0000047ab9 */ /* 0x000fe20000000a00 */
[----:B------:R-:W-:Y:S02]  /*11c0*/  IMAD.U32 R10, RZ, RZ, UR6 ;  /* 0x00000006ff0a7e24 */ /* 0x000fe4000f8e00ff */
[----:B------:R-:W-:Y:S02]  /*11d0*/  IMAD.U32 R6, RZ, RZ, UR4 ;  /* 0x00000004ff067e24 */ /* 0x000fe4000f8e00ff */
[----:B------:R-:W-:-:S02]  /*11e0*/  IMAD.U32 R7, RZ, RZ, UR5 ;  /* 0x00000005ff077e24 */ /* 0x000fc4000f8e00ff */
[----:B------:R-:W-:Y:S02]  /*11f0*/  IMAD.U32 R11, RZ, RZ, UR7 ;  /* 0x00000007ff0b7e24 */ /* 0x000fe4000f8e00ff */
[----:B------:R-:W-:Y:S02]  /*1200*/  IMAD.MOV.U32 R8, RZ, RZ, 0x70 ;  /* 0x00000070ff087424 */ /* 0x000fe400078e00ff */
[----:B------:R-:W-:Y:S02]  /*1210*/  IMAD.MOV.U32 R12, RZ, RZ, 0x1 ;  /* 0x00000001ff0c7424 */ /* 0x000fe400078e00ff */
[----:B0-----:R-:W-:-:S07]  /*1220*/  IMAD.MOV.U32 R13, RZ, RZ, RZ ;  /* 0x000000ffff0d7224 */ /* 0x001fce00078e00ff */
[----:B------:R-:W-:-:S07]  /*1230*/  LEPC R20, `(.L_x_13) ;  /* 0x000000001014794e */ /* 0x000fce0000000000 */
[----:B-1-3-5:R-:W-:Y:S05]  /*1240*/  CALL.ABS.NOINC R14 ;  /* 0x000000000e007343 */ /* 0x02afea0003c00000 */
.L_x_13:
[----:B------:R-:W0:Y:S01]  /*1250*/  S2R R3, SR_CgaCtaId ;  /* 0x0000000000037919 */ /* 0x000e220000008800 */
[----:B------:R-:W-:-:S04]  /*1260*/  MOV R0, 0x400 ;  /* 0x0000040000007802 */ /* 0x000fc80000000f00 */
[----:B0-----:R-:W-:-:S05]  /*1270*/  LEA R0, R3, R0, 0x18 ;  /* 0x0000000003007211 */ /* 0x001fca00078ec0ff */
[----:B------:R-:W-:-:S05]  /*1280*/  VIADD R18, R0, 0x18800 ;  /* 0x0001880000127836 */ /* 0x000fca0000000000 */
[----:B------:R-:W-:-:S13]  /*1290*/  LOP3.LUT P0, RZ, R18, 0x3ff, RZ, 0xc0, !PT ;  /* 0x000003ff12ff7812 */ /* 0x000fda000780c0ff */
[----:B------:R-:W-:Y:S05]  /*12a0*/  @!P0 BRA `(.L_x_14) ;  /* 0x00000000007c8947 */ /* 0x000fea0003800000 */
[----:B---3--:R-:W-:Y:S01]  /*12b0*/  MOV R17, 0x0 ;  /* 0x0000000000117802 */ /* 0x008fe20000000f00 */
        /* <DEDUP_REMOVED lines=14> */
[----:B-1---5:R-:W-:Y:S05]  /*13a0*/  CALL.ABS.NOINC R14 ;  /* 0x000000000e007343 */ /* 0x022fea0003c00000 */
.L_x_15:
[----:B------:R0:W1:Y:S01]  /*13b0*/  LDC.64 R14, c[0x4][R17] ;  /* 0x01000000110e7b82 */ /* 0x0000620000000a00 */
[----:B------:R-:W-:Y:S01]  /*13c0*/  ULDC.64 UR4, c[0x4][0x70] ;  /* 0x01001c0000047ab9 */ /* 0x000fe20000000a00 */
[----:B------:R-:W-:Y:S01]  /*13d0*/  ULDC.64 UR6, c[0x4][0x10] ;  /* 0x0100040000067ab9 */ /* 0x000fe20000000a00 */
[----:B------:R-:W-:Y:S02]  /*13e0*/  IMAD.U32 R4, RZ, RZ, UR4 ;  /* 0x00000004ff047e24 */ /* 0x000fe4000f8e00ff */
        /* <DEDUP_REMOVED lines=10> */
[----:B-1----:R-:W-:Y:S05]  /*1490*/  CALL.ABS.NOINC R14 ;  /* 0x000000000e007343 */ /* 0x002fea0003c00000 */
.L_x_14:
[----:B---3--:R-:W0:Y:S01]  /*14a0*/  S2R R17, SR_TID.X ;  /* 0x0000000000117919 */ /* 0x008e220000002100 */
[----:B------:R-:W-:-:S06]  /*14b0*/  ULOP3.LUT UR4, UR43, 0x1, URZ, 0xfc, !UPT ;  /* 0x000000012b047892 */ /* 0x000fcc000f8efc3f */
[----:B------:R-:W-:Y:S01]  /*14c0*/  IMAD.U32 R0, RZ, RZ, UR4 ;  /* 0x00000004ff007e24 */ /* 0x000fe2000f8e00ff */
[----:B------:R-:W-:-:S04]  /*14d0*/  UMOV UR4, 0xffffffff ;  /* 0xffffffff00047882 */ /* 0x000fc80000000000 */
[----:B------:R-:W-:Y:S02]  /*14e0*/  ISETP.NE.AND P0, PT, R0, 0x3, PT ;  /* 0x000000030000780c */ /* 0x000fe40003f05270 */
[----:B0-----:R-:W-:-:S04]  /*14f0*/  LOP3.LUT R13, R17, 0x80, RZ, 0xc0, !PT ;  /* 0x00000080110d7812 */ /* 0x001fc800078ec0ff */
[----:B------:R-:W-:Y:S01]  /*1500*/  SHF.R.U32.HI R13, RZ, 0x7, R13 ;  /* 0x00000007ff0d7819 */ /* 0x000fe2000001160d */
[----:B------:R-:W-:Y:S06]  /*1510*/  BRA.DIV UR4, `(.L_x_16) ;  /* 0x00000262043c7947 */ /* 0x000fec000b800000 */
.L_x_584:
[----:B------:R-:W-:Y:S05]  /*1520*/  @!P0 BRA `(.L_x_17) ;  /* 0x0000000000048947 */ /* 0x000fea0003800000 */
[----:B------:R-:W-:Y:S01]  /*1530*/  BPT.TRAP 0x1 ;  /* 0x000000040000795c */ /* 0x000fe20000300000 */
.L_x_17:
[----:B------:R-:W0:Y:S01]  /*1540*/  S2UR UR5, SR_CgaCtaId ;  /* 0x00000000000579c3 */ /* 0x000e220000008800 */
[----:B------:R-:W-:Y:S01]  /*1550*/  UMOV UR4, 0x400 ;  /* 0x0000040000047882 */ /* 0x000fe20000000000 */
[----:B------:R-:W-:Y:S02]  /*1560*/  IMAD.U32 R0, RZ, RZ, UR38 ;  /* 0x00000026ff007e24 */ /* 0x000fe4000f8e00ff */
[----:B------:R-:W-:-:S03]  /*1570*/  IMAD.U32 R3, RZ, RZ, UR39 ;  /* 0x00000027ff037e24 */ /* 0x000fc6000f8e00ff */
[----:B------:R-:W-:Y:S01]  /*1580*/  SHF.L.U32 R0, R0, 0x1f, RZ ;  /* 0x0000001f00007819 */ /* 0x000fe200000006ff */
[----:B0-----:R-:W-:-:S06]  /*1590*/  ULEA UR4, UR5, UR4, 0x18 ;  /* 0x0000000405047291 */ /* 0x001fcc000f8ec03f */
[----:B------:R-:W-:-:S04]  /*15a0*/  IMAD.U32 R6, RZ, RZ, UR4 ;  /* 0x00000004ff067e24 */ /* 0x000fc8000f8e00ff */
[----:B------:R-:W-:-:S04]  /*15b0*/  IMAD R3, R3, 0x8, R6 ;  /* 0x0000000803037824 */ /* 0x000fc800078e0206 */
[----:B------:R0:W1:Y:S01]  /*15c0*/  SYNCS.PHASECHK.TRANS64.TRYWAIT P1, [R3+URZ], R0 ;  /* 0x00000000030075a7 */ /* 0x000062000802017f */
[----:B------:R-:W-:Y:S05]  /*15d0*/  @!P0 BRA `(.L_x_18) ;  /* 0x0000000000048947 */ /* 0x000fea0003800000 */
[----:B------:R-:W-:Y:S01]  /*15e0*/  BPT.TRAP 0x1 ;  /* 0x000000040000795c */ /* 0x000fe20000300000 */
.L_x_18:
[----:B-1----:R-:W-:Y:S05]  /*15f0*/  @P1 BRA `(.L_x_19) ;  /* 0x0000000000081947 */ /* 0x002fea0003800000 */
[----:B------:R-:W1:Y:S02]  /*1600*/  SYNCS.PHASECHK.TRANS64.TRYWAIT P1, [R3+URZ], R0 ;  /* 0x00000000030075a7 */ /* 0x000e64000802017f */
[----:B-1----:R-:W-:Y:S05]  /*1610*/  @!P1 BRA `(.L_x_20) ;  /* 0x0000026000189947 */ /* 0x002fea0003800000 */
.L_x_19:
[----:B------:R-:W-:-:S04]  /*1620*/  UIADD3 UR4, UR39, 0x1, URZ ;  /* 0x0000000127047890 */ /* 0x000fc8000fffe03f */
[----:B------:R-:W-:Y:S02]  /*1630*/  UISETP.NE.AND UP0, UPT, UR4, 0x3, UPT ;  /* 0x000000030400788c */ /* 0x000fe4000bf05270 */
[----:B------:R-:W-:Y:S02]  /*1640*/  IMAD.U32 R8, RZ, RZ, UR4 ;  /* 0x00000004ff087e24 */ /* 0x000fe4000f8e00ff */
[----:B------:R-:W-:Y:S02]  /*1650*/  USEL UR4, URZ, 0x1, UP0 ;  /* 0x000000013f047887 */ /* 0x000fe40008000000 */
[----:B------:R-:W-:Y:S02]  /*1660*/  PLOP3.LUT P1, PT, PT, PT, UP0, 0x80, 0x0 ;  /* 0x000000000000781c */ /* 0x000fe40003f2f008 */
[----:B------:R-:W-:Y:S02]  /*1670*/  ULOP3.LUT UR4, UR38, UR4, URZ, 0x3c, !UPT ;  /* 0x0000000426047292 */ /* 0x000fe4000f8e3c3f */
[----:B------:R-:W-:-:S04]  /*1680*/  SEL R8, R8, RZ, P1 ;  /* 0x000000ff08087207 */ /* 0x000fc80000800000 */
[----:B------:R-:W-:Y:S01]  /*1690*/  IMAD.U32 R9, RZ, RZ, UR4 ;  /* 0x00000004ff097e24 */ /* 0x000fe2000f8e00ff */
[----:B------:R-:W-:Y:S06]  /*16a0*/  @!P0 BRA `(.L_x_21) ;  /* 0x0000000000048947 */ /* 0x000fec0003800000 */
[----:B------:R-:W-:Y:S01]  /*16b0*/  BPT.TRAP 0x1 ;  /* 0x000000040000795c */ /* 0x000fe20000300000 */
.L_x_21:
[----:B------:R-:W2:Y:S01]  /*16c0*/  S2R R7, SR_TID.X ;  /* 0x0000000000077919 */ /* 0x000ea20000002100 */
[----:B------:R-:W-:Y:S01]  /*16d0*/  USHF.L.U32 UR4, UR39, 0xf, URZ ;  /* 0x0000000f27047899 */ /* 0x000fe2000800063f */
[----:B------:R-:W-:Y:S02]  /*16e0*/  IMAD.MOV.U32 R20, RZ, RZ, 0x90 ;  /* 0x00000090ff147424 */ /* 0x000fe400078e00ff */
[----:B------:R-:W-:Y:S02]  /*16f0*/  IMAD.U32 R22, RZ, RZ, UR40 ;  /* 0x00000028ff167e24 */ /* 0x000fe4000f8e00ff */
[C---:B--2---:R-:W-:Y:S01]  /*1700*/  IMAD.SHL.U32 R5, R7.reuse, 0x200, RZ ;  /* 0x0000020007057824 */ /* 0x044fe200078e00ff */
[C---:B01----:R-:W-:Y:S02]  /*1710*/  LOP3.LUT R0, R7.reuse, 0x2, RZ, 0xc0, !PT ;  /* 0x0000000207007812 */ /* 0x043fe400078ec0ff */
[----:B------:R-:W-:Y:S02]  /*1720*/  LOP3.LUT R4, R7, 0xe0, RZ, 0xc0, !PT ;  /* 0x000000e007047812 */ /* 0x000fe400078ec0ff */
[----:B------:R-:W-:Y:S01]  /*1730*/  LOP3.LUT R5, R5, 0x200, RZ, 0xc0, !PT ;  /* 0x0000020005057812 */ /* 0x000fe200078ec0ff */
[----:B------:R-:W-:Y:S01]  /*1740*/  IMAD.SHL.U32 R0, R0, 0x200, RZ ;  /* 0x0000020000007824 */ /* 0x000fe200078e00ff */
[----:B------:R-:W-:-:S02]  /*1750*/  SHF.R.U32.HI R3, RZ, 0x2, R7 ;  /* 0x00000002ff037819 */ /* 0x000fc40000011607 */
[----:B------:R-:W-:Y:S01]  /*1760*/  LEA.HI R4, R4, R5, RZ, 0x1f ;  /* 0x0000000504047211 */ /* 0x000fe200078ff8ff */
[----:B------:R-:W-:Y:S01]  /*1770*/  IMAD.SHL.U32 R5, R7, 0x40, RZ ;  /* 0x0000004007057824 */ /* 0x000fe200078e00ff */
[----:B------:R-:W-:Y:S02]  /*1780*/  LOP3.LUT R3, R3, 0x7, RZ, 0xc0, !PT ;  /* 0x0000000703037812 */ /* 0x000fe400078ec0ff */
[----:B------:R-:W-:Y:S01]  /*1790*/  R2P PR, R7, 0x60 ;  /* 0x0000006007007804 */ /* 0x000fe20000000000 */
[----:B------:R-:W-:Y:S01]  /*17a0*/  IMAD.MOV.U32 R7, RZ, RZ, 0x120 ;  /* 0x00000120ff077424 */ /* 0x000fe200078e00ff */
[----:B------:R-:W-:Y:S02]  /*17b0*/  LOP3.LUT R3, R0, 0xfffffe00, R3, 0xe2, !PT ;  /* 0xfffffe0000037812 */ /* 0x000fe400078ee203 */
[----:B------:R-:W-:Y:S02]  /*17c0*/  LOP3.LUT R4, R4, 0x40, R5, 0x78, !PT ;  /* 0x0000004004047812 */ /* 0x000fe400078e7805 */
[----:B------:R-:W-:-:S02]  /*17d0*/  SEL R20, R20, 0x70, !P5 ;  /* 0x0000007014147807 */ /* 0x000fc40006800000 */
[----:B------:R-:W-:Y:S01]  /*17e0*/  LOP3.LUT R19, R3, R4, RZ, 0xfc, !PT ;  /* 0x0000000403137212 */ /* 0x000fe200078efcff */
[----:B------:R-:W-:Y:S01]  /*17f0*/  IMAD R3, R8, 0x8, R6 ;  /* 0x0000000808037824 */ /* 0x000fe200078e0206 */
[----:B------:R-:W-:Y:S02]  /*1800*/  SEL R7, R7, 0xe0, !P6 ;  /* 0x000000e007077807 */ /* 0x000fe40007000000 */
[----:B------:R-:W-:Y:S02]  /*1810*/  LOP3.LUT R5, R19, UR4, RZ, 0xfc, !PT ;  /* 0x0000000413057c12 */ /* 0x000fe4000f8efcff */
[----:B------:R-:W-:Y:S02]  /*1820*/  SHF.L.U32 R0, R9, 0x1f, RZ ;  /* 0x0000001f09007819 */ /* 0x000fe400000006ff */
[----:B------:R-:W-:Y:S01]  /*1830*/  ISETP.NE.AND P2, PT, R22, 0x1, PT ;  /* 0x000000011600780c */ /* 0x000fe20003f45270 */
[----:B------:R-:W-:Y:S01]  /*1840*/  IMAD.IADD R5, R6, 0x1, R5 ;  /* 0x0000000106057824 */ /* 0x000fe200078e0205 */
[----:B------:R0:W1:Y:S11]  /*1850*/  SYNCS.PHASECHK.TRANS64.TRYWAIT P1, [R3+URZ], R0 ;  /* 0x00000000030075a7 */ /* 0x000076000802017f */
[----:B------:R-:W-:Y:S05]  /*1860*/  WARPSYNC.ALL ;  /* 0x0000000000007948 */ /* 0x000fea0003800000 */
[C---:B------:R-:W-:Y:S01]  /*1870*/  IMAD.IADD R82, R5.reuse, 0x1, R20 ;  /* 0x0000000105527824 */ /* 0x040fe200078e0214 */
[----:B------:R-:W-:Y:S01]  /*1880*/  LDS.U8 R10, [R5+0x808] ;  /* 0x00080800050a7984 */ /* 0x000fe20000000000 */
[----:B------:R-:W-:Y:S02]  /*1890*/  IMAD.IADD R61, R5, 0x1, R7 ;  /* 0x00000001053d7824 */ /* 0x000fe400078e0207 */
[----:B------:R-:W-:Y:S01]  /*18a0*/  IMAD.IADD R63, R7, 0x1, R82 ;  /* 0x00000001073f7824 */ /* 0x000fe200078e0252 */
[----:B------:R-:W-:Y:S04]  /*18b0*/  LDS.U8 R12, [R5+0x1000] ;  /* 0x00100000050c7984 */ /* 0x000fe80000000000 */
[----:B------:R-:W2:Y:S04]  /*18c0*/  LDS.U8 R15, [R82+0x808] ;  /* 0x00080800520f7984 */ /* 0x000ea80000000000 */
[----:B------:R-:W3:Y:S04]  /*18d0*/  LDS.U8 R21, [R82+0x1000] ;  /* 0x0010000052157984 */ /* 0x000ee80000000000 */
[----:B------:R-:W4:Y:S04]  /*18e0*/  LDS.U8 R17, [R61+0x808] ;  /* 0x000808003d117984 */ /* 0x000f280000000000 */
[----:B------:R-:W0:Y:S04]  /*18f0*/  LDS.U8 R23, [R61+0x1000] ;  /* 0x001000003d177984 */ /* 0x000e280000000000 */
[----:B------:R-:W-:Y:S04]  /*1900*/  LDS.U8 R14, [R5+0x1008] ;  /* 0x00100800050e7984 */ /* 0x000fe80000000000 */
[----:B------:R-:W1:Y:S04]  /*1910*/  LDS.U8 R25, [R82+0x1008] ;  /* 0x0010080052197984 */ /* 0x000e680000000000 */
[----:B------:R-:W-:Y:S04]  /*1920*/  LDS.U8 R4, [R5+0x800] ;  /* 0x0008000005047984 */ /* 0x000fe80000000000 */
[----:B------:R-:W1:Y:S04]  /*1930*/  LDS.U8 R11, [R82+0x800] ;  /* 0x00080000520b7984 */ /* 0x000e680000000000 */
[----:B------:R-:W1:Y:S04]  /*1940*/  LDS.U8 R13, [R61+0x800] ;  /* 0x000800003d0d7984 */ /* 0x000e680000000000 */
[----:B------:R-:W1:Y:S01]  /*1950*/  LDS.U8 R27, [R61+0x1008] ;  /* 0x001008003d1b7984 */ /* 0x000e620000000000 */
[----:B--2---:R-:W-:-:S03]  /*1960*/  PRMT R10, R15, 0x7604, R10 ;  /* 0x000076040f0a7816 */ /* 0x004fc6000000000a */
[----:B------:R-:W-:Y:S01]  /*1970*/  LDS.U8 R29, [R5+0x1800] ;  /* 0x00180000051d7984 */ /* 0x000fe20000000000 */
[----:B---3--:R-:W-:-:S03]  /*1980*/  PRMT R12, R21, 0x7604, R12 ;  /* 0x00007604150c7816 */ /* 0x008fc6000000000c */
[----:B------:R-:W-:Y:S01]  /*1990*/  LDS.U8 R15, [R5+0x4800] ;  /* 0x00480000050f7984 */ /* 0x000fe20000000000 */
[----:B----4-:R-:W-:-:S03]  /*19a0*/  PRMT R10, R17, 0x7054, R10 ;  /* 0x00007054110a7816 */ /* 0x010fc6000000000a */
[----:B------:R-:W-:Y:S01]  /*19b0*/  LDS.U8 R21, [R5+0x5000] ;  /* 0x0050000005157984 */ /* 0x000fe20000000000 */
[----:B0-----:R-:W-:-:S03]  /*19c0*/  PRMT R12, R23, 0x7054, R12 ;  /* 0x00007054170c7816 */ /* 0x001fc6000000000c */
[----:B------:R-:W-:Y:S04]  /*19d0*/  LDS.U8 R17, [R5+0x4808] ;  /* 0x0048080005117984 */ /* 0x000fe80000000000 */
[----:B------:R-:W-:Y:S01]  /*19e0*/  LDS.U8 R23, [R5+0x5008] ;  /* 0x0050080005177984 */ /* 0x000fe20000000000 */
[----:B-1----:R-:W-:-:S03]  /*19f0*/  PRMT R14, R25, 0x7604, R14 ;  /* 0x00007604190e7816 */ /* 0x002fc6000000000e */
[----:B------:R-:W-:Y:S04]  /*1a00*/  LDS.U8 R31, [R5+0x1808] ;  /* 0x00180800051f7984 */ /* 0x000fe80000000000 */
[----:B------:R-:W-:Y:S01]  /*1a10*/  LDS.U8 R33, [R5+0x2000] ;  /* 0x0020000005217984 */ /* 0x000fe20000000000 */
[----:B------:R-:W-:-:S03]  /*1a20*/  PRMT R4, R11, 0x7604, R4 ;  /* 0x000076040b047816 */ /* 0x000fc60000000004 */
[----:B------:R-:W-:Y:S01]  /*1a30*/  LDS.U8 R35, [R5+0x2008] ;  /* 0x0020080005237984 */ /* 0x000fe20000000000 */
[----:B------:R-:W-:-:S03]  /*1a40*/  PRMT R4, R13, 0x7054, R4 ;  /* 0x000070540d047816 */ /* 0x000fc60000000004 */
[----:B------:R-:W-:Y:S01]  /*1a50*/  LDS.U8 R37, [R5+0x5800] ;  /* 0x0058000005257984 */ /* 0x000fe20000000000 */
[----:B------:R-:W-:-:S03]  /*1a60*/  PRMT R27, R27, 0x7054, R14 ;  /* 0x000070541b1b7816 */ /* 0x000fc6000000000e */
[----:B------:R-:W-:Y:S04]  /*1a70*/  LDS.U8 R39, [R5+0x5808] ;  /* 0x0058080005277984 */ /* 0x000fe80000000000 */
[----:B------:R-:W-:Y:S04]  /*1a80*/  LDS.U8 R41, [R5+0x6000] ;  /* 0x0060000005297984 */ /* 0x000fe80000000000 */
[----:B------:R-:W-:Y:S04]  /*1a90*/  LDS.U8 R43, [R5+0x6008] ;  /* 0x00600800052b7984 */ /* 0x000fe80000000000 */
[----:B------:R-:W0:Y:S04]  /*1aa0*/  LDS.U8 R22, [R82+0x4800] ;  /* 0x0048000052167984 */ /* 0x000e280000000000 */
[----:B------:R-:W1:Y:S04]  /*1ab0*/  LDS.U8 R26, [R82+0x4808] ;  /* 0x00480800521a7984 */ /* 0x000e680000000000 */
[----:B------:R-:W2:Y:S04]  /*1ac0*/  LDS.U8 R32, [R82+0x5000] ;  /* 0x0050000052207984 */ /* 0x000ea80000000000 */
[----:B------:R-:W3:Y:S04]  /*1ad0*/  LDS.U8 R36, [R82+0x5008] ;  /* 0x0050080052247984 */ /* 0x000ee80000000000 */
[----:B------:R-:W4:Y:S04]  /*1ae0*/  LDS.U8 R42, [R82+0x1800] ;  /* 0x00180000522a7984 */ /* 0x000f280000000000 */
[----:B------:R-:W4:Y:S04]  /*1af0*/  LDS.U8 R46, [R82+0x1808] ;  /* 0x00180800522e7984 */ /* 0x000f280000000000 */
[----:B------:R-:W4:Y:S04]  /*1b00*/  LDS.U8 R52, [R82+0x2000] ;  /* 0x0020000052347984 */ /* 0x000f280000000000 */
[----:B------:R-:W4:Y:S04]  /*1b10*/  LDS.U8 R56, [R82+0x2008] ;  /* 0x0020080052387984 */ /* 0x000f280000000000 */
[----:B------:R-:W4:Y:S04]  /*1b20*/  LDS.U8 R62, [R82+0x5800] ;  /* 0x00580000523e7984 */ /* 0x000f280000000000 */
[----:B------:R-:W4:Y:S04]  /*1b30*/  LDS.U8 R66, [R82+0x5808] ;  /* 0x0058080052427984 */ /* 0x000f280000000000 */
[----:B------:R-:W4:Y:S01]  /*1b40*/  LDS.U8 R72, [R82+0x6000] ;  /* 0x0060000052487984 */ /* 0x000f220000000000 */
[----:B0-----:R-:W-:-:S03]  /*1b50*/  PRMT R15, R22, 0x7604, R15 ;  /* 0x00007604160f7816 */ /* 0x001fc6000000000f */
[----:B------:R-:W0:Y:S01]  /*1b60*/  LDS.U8 R76, [R82+0x6008] ;  /* 0x00600800524c7984 */ /* 0x000e220000000000 */
[----:B-1----:R-:W-:-:S03]  /*1b70*/  PRMT R17, R26, 0x7604, R17 ;  /* 0x000076041a117816 */ /* 0x002fc60000000011 */
[----:B------:R-:W1:Y:S01]  /*1b80*/  LDS.U8 R24, [R61+0x4800] ;  /* 0x004800003d187984 */ /* 0x000e620000000000 */
[----:B--2---:R-:W-:-:S03]  /*1b90*/  PRMT R21, R32, 0x7604, R21 ;  /* 0x0000760420157816 */ /* 0x004fc60000000015 */
[----:B------:R-:W2:Y:S01]  /*1ba0*/  LDS.U8 R28, [R61+0x4808] ;  /* 0x004808003d1c7984 */ /* 0x000ea20000000000 */
[----:B---3--:R-:W-:-:S03]  /*1bb0*/  PRMT R23, R36, 0x7604, R23 ;  /* 0x0000760424177816 */ /* 0x008fc60000000017 */
[----:B------:R-:W3:Y:S01]  /*1bc0*/  LDS.U8 R34, [R61+0x5000] ;  /* 0x005000003d227984 */ /* 0x000ee20000000000 */
[----:B----4-:R-:W-:-:S03]  /*1bd0*/  PRMT R29, R42, 0x7604, R29 ;  /* 0x000076042a1d7816 */ /* 0x010fc6000000001d */
[----:B------:R-:W4:Y:S01]  /*1be0*/  LDS.U8 R38, [R61+0x5008] ;  /* 0x005008003d267984 */ /* 0x000f220000000000 */
[----:B------:R-:W-:-:S03]  /*1bf0*/  PRMT R31, R46, 0x7604, R31 ;  /* 0x000076042e1f7816 */ /* 0x000fc6000000001f */
        /* <DEDUP_REMOVED lines=47> */
[----:B------:R-:W-:Y:S02]  /*1ef0*/  PRMT R177, R30, 0x654, R17 ;  /* 0x000006541eb17816 */ /* 0x000fe40000000011 */
[----:B------:R-:W-:Y:S02]  /*1f00*/  PRMT R178, R178, 0x654, R21 ;  /* 0x00000654b2b27816 */ /* 0x000fe40000000015 */
[----:B------:R-:W-:Y:S02]  /*1f10*/  PRMT R179, R40, 0x654, R23 ;  /* 0x0000065428b37816 */ /* 0x000fe40000000017 */
[----:B------:R-:W-:Y:S02]  /*1f20*/  PRMT R172, R172, 0x654, R29 ;  /* 0x00000654acac7816 */ /* 0x000fe4000000001d */
[----:B0-----:R-:W-:Y:S02]  /*1f30*/  PRMT R173, R50, 0x654, R31 ;  /* 0x0000065432ad7816 */ /* 0x001fe4000000001f */
[----:B-1----:R-:W-:-:S02]  /*1f40*/  PRMT R174, R174, 0x654, R33 ;  /* 0x00000654aeae7816 */ /* 0x002fc40000000021 */
[----:B--2---:R-:W-:Y:S02]  /*1f50*/  PRMT R175, R60, 0x654, R35 ;  /* 0x000006543caf7816 */ /* 0x004fe40000000023 */
[----:B---3--:R-:W-:Y:S02]  /*1f60*/  PRMT R168, R168, 0x654, R37 ;  /* 0x00000654a8a87816 */ /* 0x008fe40000000025 */
[----:B----4-:R-:W-:Y:S02]  /*1f70*/  PRMT R169, R70, 0x654, R39 ;  /* 0x0000065446a97816 */ /* 0x010fe40000000027 */
[----:B------:R-:W-:Y:S02]  /*1f80*/  PRMT R170, R170, 0x654, R41 ;  /* 0x00000654aaaa7816 */ /* 0x000fe40000000029 */
[----:B------:R-:W-:Y:S01]  /*1f90*/  PRMT R171, R80, 0x654, R43 ;  /* 0x0000065450ab7816 */ /* 0x000fe2000000002b */
[----:B------:R-:W-:Y:S01]  /*1fa0*/  LDS.U8 R12, [R5+0x3000] ;  /* 0x00300000050c7984 */ /* 0x000fe20000000000 */
[----:B------:R-:W-:Y:S01]  /*1fb0*/  R2UR UR4, R18 ;  /* 0x00000000120472ca */ /* 0x000fe200000e0000 */
[----:B------:R-:W-:-:S02]  /*1fc0*/  UMOV UR7, 0x40000040 ;  /* 0x4000004000077882 */ /* 0x000fc40000000000 */
[----:B------:R-:W0:Y:S04]  /*1fd0*/  LDS.U8 R17, [R82+0x3000] ;  /* 0x0030000052117984 */ /* 0x000e280000000000 */
[----:B------:R-:W-:Y:S04]  /*1fe0*/  LDS.U8 R14, [R5+0x3008] ;  /* 0x00300800050e7984 */ /* 0x000fe80000000000 */
[----:B------:R-:W1:Y:S02]  /*1ff0*/  LDS.U8 R23, [R82+0x3008] ;  /* 0x0030080052177984 */ /* 0x000e640000000000 */
[----:B------:R-:W-:-:S02]  /*2000*/  USHF.R.U32.HI UR4, URZ, 0x4, UR4 ;  /* 0x000000043f047899 */ /* 0x000fc40008011604 */
[----:B------:R-:W-:Y:S02]  /*2010*/  LDS.U8 R4, [R5+0x2800] ;  /* 0x0028000005047984 */ /* 0x000fe40000000000 */
[----:B------:R-:W-:Y:S02]  /*2020*/  ULOP3.LUT UR4, UR4, 0x3fff, URZ, 0xc0, !UPT ;  /* 0x00003fff04047892 */ /* 0x000fe4000f8ec03f */
[----:B------:R-:W2:Y:S02]  /*2030*/  LDS.U8 R11, [R82+0x2800] ;  /* 0x00280000520b7984 */ /* 0x000ea40000000000 */
[----:B------:R-:W-:Y:S02]  /*2040*/  ULOP3.LUT UR4, UR4, 0x10000, URZ, 0xfc, !UPT ;  /* 0x0001000004047892 */ /* 0x000fe4000f8efc3f */
[----:B------:R-:W-:Y:S02]  /*2050*/  LDS.U8 R10, [R5+0x2808] ;  /* 0x00280800050a7984 */ /* 0x000fe40000000000 */
[----:B------:R-:W-:-:S02]  /*2060*/  ULEA UR6, UR39, UR4, 0xb ;  /* 0x0000000427067291 */ /* 0x000fc4000f8e583f */
[----:B------:R-:W3:Y:S04]  /*2070*/  LDS.U8 R15, [R82+0x2808] ;  /* 0x00280800520f7984 */ /* 0x000ee80000000000 */
[----:B------:R-:W-:Y:S04]  /*2080*/  LDS.U8 R22, [R5+0x6800] ;  /* 0x0068000005167984 */ /* 0x000fe80000000000 */
[----:B------:R-:W4:Y:S04]  /*2090*/  LDS.U8 R29, [R82+0x6800] ;  /* 0x00680000521d7984 */ /* 0x000f280000000000 */
[----:B------:R-:W4:Y:S04]  /*20a0*/  LDS.U8 R21, [R61+0x3000] ;  /* 0x003000003d157984 */ /* 0x000f280000000000 */
[----:B------:R-:W4:Y:S01]  /*20b0*/  LDS.U8 R159, [R61+0x3008] ;  /* 0x003008003d9f7984 */ /* 0x000f220000000000 */
[----:B0-----:R-:W-:-:S03]  /*20c0*/  PRMT R12, R17, 0x7604, R12 ;  /* 0x00007604110c7816 */ /* 0x001fc6000000000c */
[----:B------:R-:W0:Y:S04]  /*20d0*/  LDS.U8 R13, [R61+0x2800] ;  /* 0x002800003d0d7984 */ /* 0x000e280000000000 */
[----:B------:R-:W0:Y:S01]  /*20e0*/  LDS.U8 R157, [R61+0x2808] ;  /* 0x002808003d9d7984 */ /* 0x000e220000000000 */
[----:B-1----:R-:W-:-:S03]  /*20f0*/  PRMT R14, R23, 0x7604, R14 ;  /* 0x00007604170e7816 */ /* 0x002fc6000000000e */
[----:B------:R-:W-:Y:S04]  /*2100*/  LDS.U8 R166, [R63+0x4000] ;  /* 0x004000003fa67984 */ /* 0x000fe80000000000 */
[----:B------:R-:W-:Y:S01]  /*2110*/  LDS.U8 R167, [R63+0x4008] ;  /* 0x004008003fa77984 */ /* 0x000fe20000000000 */
[----:B--2---:R-:W-:-:S03]  /*2120*/  PRMT R4, R11, 0x7604, R4 ;  /* 0x000076040b047816 */ /* 0x004fc60000000004 */
[----:B------:R-:W-:Y:S04]  /*2130*/  LDS.U8 R164, [R63+0x3800] ;  /* 0x003800003fa47984 */ /* 0x000fe80000000000 */
[----:B------:R-:W-:Y:S01]  /*2140*/  LDS.U8 R165, [R63+0x3808] ;  /* 0x003808003fa57984 */ /* 0x000fe20000000000 */
[----:B---3--:R-:W-:-:S03]  /*2150*/  PRMT R10, R15, 0x7604, R10 ;  /* 0x000076040f0a7816 */ /* 0x008fc6000000000a */
[----:B------:R-:W1:Y:S04]  /*2160*/  LDS.U8 R31, [R61+0x6800] ;  /* 0x006800003d1f7984 */ /* 0x000e680000000000 */
[----:B------:R-:W-:Y:S01]  /*2170*/  LDS.U8 R162, [R63+0x8000] ;  /* 0x008000003fa27984 */ /* 0x000fe20000000000 */
[----:B----4-:R-:W-:-:S03]  /*2180*/  PRMT R22, R29, 0x7604, R22 ;  /* 0x000076041d167816 */ /* 0x010fc60000000016 */
[----:B------:R-:W-:Y:S01]  /*2190*/  LDS.U8 R163, [R63+0x8008] ;  /* 0x008008003fa37984 */ /* 0x000fe20000000000 */
[----:B------:R-:W-:-:S03]  /*21a0*/  PRMT R158, R21, 0x7054, R12 ;  /* 0x00007054159e7816 */ /* 0x000fc6000000000c */
[----:B------:R-:W-:Y:S01]  /*21b0*/  LDS.U8 R160, [R63+0x7800] ;  /* 0x007800003fa07984 */ /* 0x000fe20000000000 */
[----:B------:R-:W-:-:S03]  /*21c0*/  PRMT R159, R159, 0x7054, R14 ;  /* 0x000070549f9f7816 */ /* 0x000fc6000000000e */
[----:B------:R-:W-:Y:S01]  /*21d0*/  LDS.U8 R161, [R63+0x7808] ;  /* 0x007808003fa17984 */ /* 0x000fe20000000000 */
[----:B0-----:R-:W-:-:S03]  /*21e0*/  PRMT R156, R13, 0x7054, R4 ;  /* 0x000070540d9c7816 */ /* 0x001fc60000000004 */
[----:B------:R-:W-:Y:S01]  /*21f0*/  LDS.U8 R154, [R63+0x7000] ;  /* 0x007000003f9a7984 */ /* 0x000fe20000000000 */
[----:B------:R-:W-:-:S03]  /*2200*/  PRMT R157, R157, 0x7054, R10 ;  /* 0x000070549d9d7816 */ /* 0x000fc6000000000a */
[----:B------:R-:W-:Y:S04]  /*2210*/  LDS.U8 R155, [R63+0x7008] ;  /* 0x007008003f9b7984 */ /* 0x000fe80000000000 */
[----:B------:R-:W-:Y:S04]  /*2220*/  LDS.U8 R59, [R61+0x8008] ;  /* 0x008008003d3b7984 */ /* 0x000fe80000000000 */
[----:B------:R-:W-:Y:S04]  /*2230*/  LDS.U8 R57, [R82+0x8008] ;  /* 0x0080080052397984 */ /* 0x000fe80000000000 */
[----:B------:R-:W-:Y:S04]  /*2240*/  LDS.U8 R55, [R61+0x8000] ;  /* 0x008000003d377984 */ /* 0x000fe80000000000 */
[----:B------:R-:W-:Y:S01]  /*2250*/  LDS.U8 R53, [R82+0x8000] ;  /* 0x0080000052357984 */ /* 0x000fe20000000000 */
[----:B-1----:R-:W-:-:S03]  /*2260*/  PRMT R152, R31, 0x7054, R22 ;  /* 0x000070541f987816 */ /* 0x002fc60000000016 */
[----:B------:R-:W-:Y:S04]  /*2270*/  LDS.U8 R51, [R61+0x7808] ;  /* 0x007808003d337984 */ /* 0x000fe80000000000 */
[----:B------:R-:W-:Y:S04]  /*2280*/  LDS.U8 R49, [R82+0x7808] ;  /* 0x0078080052317984 */ /* 0x000fe80000000000 */
[----:B------:R-:W-:Y:S04]  /*2290*/  LDS.U8 R28, [R5+0x6808] ;  /* 0x00680800051c7984 */ /* 0x000fe80000000000 */
[----:B------:R-:W0:Y:S04]  /*22a0*/  LDS.U8 R33, [R82+0x6808] ;  /* 0x0068080052217984 */ /* 0x000e280000000000 */
[----:B------:R-:W-:Y:S04]  /*22b0*/  LDS.U8 R30, [R5+0x7000] ;  /* 0x00700000051e7984 */ /* 0x000fe80000000000 */
[----:B------:R-:W1:Y:S04]  /*22c0*/  LDS.U8 R35, [R82+0x7000] ;  /* 0x0070000052237984 */ /* 0x000e680000000000 */
[----:B------:R-:W2:Y:S04]  /*22d0*/  LDS.U8 R47, [R61+0x7800] ;  /* 0x007800003d2f7984 */ /* 0x000ea80000000000 */
[----:B------:R-:W-:Y:S04]  /*22e0*/  LDS.U8 R45, [R82+0x7800] ;  /* 0x00780000522d7984 */ /* 0x000fe80000000000 */
[----:B------:R-:W-:Y:S04]  /*22f0*/  STL [R1+0x40c], R20 ;  /* 0x00040c1401007387 */ /* 0x000fe80000100800 */
[----:B------:R-:W-:Y:S04]  /*2300*/  STL [R1+0x408], R19 ;  /* 0x0004081301007387 */ /* 0x000fe80000100800 */
[----:B-----5:R-:W-:Y:S04]  /*2310*/  STL [R1+0x404], R16 ;  /* 0x0004041001007387 */ /* 0x020fe80000100800 */
[----:B------:R-:W-:Y:S04]  /*2320*/  STL [R1+0x400], R9 ;  /* 0x0004000901007387 */ /* 0x000fe80000100800 */
[----:B------:R-:W-:Y:S04]  /*2330*/  STL [R1+0x3fc], R8 ;  /* 0x0003fc0801007387 */ /* 0x000fe80000100800 */
[----:B------:R-:W-:Y:S01]  /*2340*/  STL [R1+0x3f8], R7 ;  /* 0x0003f80701007387 */ /* 0x000fe20000100800 */
[----:B0-----:R-:W-:-:S03]  /*2350*/  PRMT R28, R33, 0x7604, R28 ;  /* 0x00007604211c7816 */ /* 0x001fc6000000001c */
[----:B------:R-:W-:Y:S04]  /*2360*/  STL [R1+0x3f4], R6 ;  /* 0x0003f40601007387 */ /* 0x000fe80000100800 */
[----:B------:R-:W-:Y:S01]  /*2370*/  STL [R1+0x3f0], R3 ;  /* 0x0003f00301007387 */ /* 0x000fe20000100800 */
[----:B-1----:R-:W-:-:S03]  /*2380*/  PRMT R30, R35, 0x7604, R30 ;  /* 0x00007604231e7816 */ /* 0x002fc6000000001e */
[----:B------:R-:W-:Y:S04]  /*2390*/  STL [R1+0x3ec], R2 ;  /* 0x0003ec0201007387 */ /* 0x000fe80000100800 */
[----:B------:R-:W-:Y:S04]  /*23a0*/  STL [R1+0x3e8], R0 ;  /* 0x0003e80001007387 */ /* 0x000fe80000100800 */
[----:B------:R-:W-:Y:S04]  /*23b0*/  STL.64 [R1+0x878], R170 ;  /* 0x000878aa01007387 */ /* 0x000fe80000100a00 */
        /* <DEDUP_REMOVED lines=8> */
[----:B------:R-:W-:Y:S04]  /*2440*/  STL [R1+0x830], R152 ;  /* 0x0008309801007387 */ /* 0x000fe80000100800 */
[----:B------:R-:W-:Y:S04]  /*2450*/  STL [R1+0x82c], R59 ;  /* 0x00082c3b01007387 */ /* 0x000fe80000100800 */
[----:B------:R-:W-:Y:S04]  /*2460*/  STL [R1+0x828], R57 ;  /* 0x0008283901007387 */ /* 0x000fe80000100800 */
[----:B------:R-:W-:Y:S04]  /*2470*/  STL [R1+0x824], R55 ;  /* 0x0008243701007387 */ /* 0x000fe80000100800 */
[----:B------:R-:W-:Y:S04]  /*2480*/  STL [R1+0x820], R53 ;  /* 0x0008203501007387 */ /* 0x000fe80000100800 */
[----:B------:R-:W-:Y:S04]  /*2490*/  STL [R1+0x81c], R51 ;  /* 0x00081c3301007387 */ /* 0x000fe80000100800 */
[----:B------:R-:W-:Y:S04]  /*24a0*/  STL [R1+0x818], R49 ;  /* 0x0008183101007387 */ /* 0x000fe80000100800 */
[----:B------:R-:W-:Y:S04]  /*24b0*/  LDS.U8 R14, [R5+0x7008] ;  /* 0x00700800050e7984 */ /* 0x000fe80000000000 */
        /* <DEDUP_REMOVED lines=8> */
[----:B--2---:R-:W-:Y:S04]  /*2540*/  STL [R1+0x814], R47 ;  /* 0x0008142f01007387 */ /* 0x004fe80000100800 */
        /* <DEDUP_REMOVED lines=14> */
[----:B------:R-:W-:Y:S01]  /*2630*/  LDS.U8 R5, [R63+0x2800] ;  /* 0x002800003f057984 */ /* 0x000fe20000000000 */
[----:B--2---:R-:W-:-:S03]  /*2640*/  PRMT R14, R21, 0x7604, R14 ;  /* 0x00007604150e7816 */ /* 0x004fc6000000000e */
[----:B------:R-:W-:Y:S01]  /*2650*/  LDS.U8 R4, [R63+0x2808] ;  /* 0x002808003f047984 */ /* 0x000fe20000000000 */
[----:B---3--:R-:W-:-:S03]  /*2660*/  PRMT R18, R29, 0x7604, R18 ;  /* 0x000076041d127816 */ /* 0x008fc60000000012 */
[----:B------:R-:W-:Y:S01]  /*2670*/  LDS.U8 R11, [R63+0x3000] ;  /* 0x003000003f0b7984 */ /* 0x000fe20000000000 */
[----:B----4-:R-:W-:-:S03]  /*2680*/  PRMT R22, R33, 0x7604, R22 ;  /* 0x0000760421167816 */ /* 0x010fc60000000016 */
[----:B------:R-:W-:Y:S01]  /*2690*/  LDS.U8 R10, [R63+0x3008] ;  /* 0x003008003f0a7984 */ /* 0x000fe20000000000 */
[----:B------:R-:W-:-:S03]  /*26a0*/  PRMT R14, R23, 0x7054, R14 ;  /* 0x00007054170e7816 */ /* 0x000fc6000000000e */
[----:B------:R-:W-:Y:S01]  /*26b0*/  LDS.U8 R13, [R63+0x6800] ;  /* 0x006800003f0d7984 */ /* 0x000fe20000000000 */
[----:B------:R-:W-:-:S03]  /*26c0*/  PRMT R31, R31, 0x7054, R18 ;  /* 0x000070541f1f7816 */ /* 0x000fc60000000012 */
[----:B------:R-:W1:Y:S01]  /*26d0*/  LDS.U8 R12, [R63+0x6808] ;  /* 0x006808003f0c7984 */ /* 0x000e620000000000 */
[----:B------:R-:W-:-:S03]  /*26e0*/  PRMT R22, R35, 0x7054, R22 ;  /* 0x0000705423167816 */ /* 0x000fc60000000016 */
[----:B------:R2:W-:Y:S01]  /*26f0*/  STL [R1+0x810], R45 ;  /* 0x0008102d01007387 */ /* 0x0005e20000100800 */
[----:B------:R-:W-:Y:S02]  /*2700*/  PRMT R32, R37, 0x7604, R32 ;  /* 0x0000760425207816 */ /* 0x000fe40000000020 */
[----:B------:R-:W-:Y:S01]  /*2710*/  PRMT R34, R41, 0x7604, R34 ;  /* 0x0000760429227816 */ /* 0x000fe20000000022 */
[----:B--2---:R-:W-:-:S06]  /*2720*/  WARPGROUP.ARRIVE ;  /* 0x00000000000079c5 */ /* 0x004fcc0000000000 */
[----:B------:R-:W-:Y:S03]  /*2730*/  QGMMA.64x256x32.F32.E4M3.E4M3 R44, R24, gdesc[UR4], RZ, !UPT, gsb0 ;  /* 0x03e00004182c7df3 */ /* 0x000fe6000c0008ff */
[----:B------:R-:W-:Y:S02]  /*2740*/  WARPGROUP.DEPBAR.LE gsb0, 0x0 ;  /* 0x00008000000079c5 */ /* 0x000fe40000010000 */
[----:B------:R-:W-:Y:S01]  /*2750*/  STL.64 [R1], R44 ;  /* 0x0000002c01007387 */ /* 0x000fe20000100a00 */
[----:B------:R-:W-:Y:S02]  /*2760*/  IMAD.MOV.U32 R2, RZ, RZ, R170 ;  /* 0x000000ffff027224 */ /* 0x000fe400078e00aa */
[----:B------:R-:W-:Y:S01]  /*2770*/  IMAD.MOV.U32 R0, RZ, RZ, R171 ;  /* 0x000000ffff007224 */ /* 0x000fe200078e00ab */
[----:B------:R-:W-:Y:S01]  /*2780*/  STL.64 [R1+0x8], R46 ;  /* 0x0000082e01007387 */ /* 0x000fe20000100a00 */
[----:B------:R-:W-:-:S02]  /*2790*/  IMAD.MOV.U32 R6, RZ, RZ, R168 ;  /* 0x000000ffff067224 */ /* 0x000fc400078e00a8 */
[----:B------:R-:W-:Y:S01]  /*27a0*/  IMAD.MOV.U32 R3, RZ, RZ, R169 ;  /* 0x000000ffff037224 */ /* 0x000fe200078e00a9 */
[----:B------:R-:W-:Y:S01]  /*27b0*/  STL.64 [R1+0x10], R48 ;  /* 0x0000103001007387 */ /* 0x000fe20000100a00 */
[----:B------:R-:W-:Y:S02]  /*27c0*/  IMAD.MOV.U32 R8, RZ, RZ, R166 ;  /* 0x000000ffff087224 */ /* 0x000fe400078e00a6 */
[----:B------:R-:W-:Y:S01]  /*27d0*/  IMAD.MOV.U32 R7, RZ, RZ, R167 ;  /* 0x000000ffff077224 */ /* 0x000fe200078e00a7 */
[----:B------:R-:W-:Y:S01]  /*27e0*/  STL.64 [R1+0x18], R50 ;  /* 0x0000183201007387 */ /* 0x000fe20000100a00 */
        /* <DEDUP_REMOVED lines=11> */
[----:B------:R2:W-:Y:S01]  /*28a0*/  STL.64 [R1+0x38], R58 ;  /* 0x0000383a01007387 */ /* 0x0005e20000100a00 */
[----:B------:R-:W-:-:S02]  /*28b0*/  IMAD.MOV.U32 R182, RZ, RZ, R156 ;  /* 0x000000ffffb67224 */ /* 0x000fc400078e009c */
[----:B------:R-:W-:Y:S01]  /*28c0*/  IMAD.MOV.U32 R181, RZ, RZ, R157 ;  /* 0x000000ffffb57224 */ /* 0x000fe200078e009d */
[----:B------:R-:W-:Y:S01]  /*28d0*/  STL.64 [R1+0x40], R60 ;  /* 0x0000403c01007387 */ /* 0x000fe20000100a00 */
[----:B------:R-:W-:Y:S02]  /*28e0*/  IMAD.MOV.U32 R184, RZ, RZ, R154 ;  /* 0x000000ffffb87224 */ /* 0x000fe400078e009a */
[----:B------:R-:W-:Y:S01]  /*28f0*/  IMAD.MOV.U32 R183, RZ, RZ, R155 ;  /* 0x000000ffffb77224 */ /* 0x000fe200078e009b */
[----:B------:R-:W-:Y:S01]  /*2900*/  STL.64 [R1+0x48], R62 ;  /* 0x0000483e01007387 */ /* 0x000fe20000100a00 */
[----:B------:R-:W-:Y:S01]  /*2910*/  IMAD.MOV.U32 R186, RZ, RZ, R152 ;  /* 0x000000ffffba7224 */ /* 0x000fe200078e0098 */
[----:B------:R-:W-:Y:S01]  /*2920*/  PRMT R39, R39, 0x7054, R32 ;  /* 0x0000705427277816 */ /* 0x000fe20000000020 */
[----:B------:R-:W-:Y:S01]  /*2930*/  IMAD.MOV.U32 R235, RZ, RZ, R103 ;  /* 0x000000ffffeb7224 */ /* 0x000fe200078e0067 */
[----:B------:R-:W-:Y:S01]  /*2940*/  STL.64 [R1+0x50], R64 ;  /* 0x0000504001007387 */ /* 0x000fe20000100a00 */
[----:B0-----:R-:W-:Y:S01]  /*2950*/  PRMT R34, R43, 0x7054, R34 ;  /* 0x000070542b227816 */ /* 0x001fe20000000022 */
[----:B------:R-:W-:-:S02]  /*2960*/  IMAD.MOV.U32 R234, RZ, RZ, R104 ;  /* 0x000000ffffea7224 */ /* 0x000fc400078e0068 */
[----:B------:R-:W-:Y:S01]  /*2970*/  STL.64 [R1+0x58], R66 ;  /* 0x0000584201007387 */ /* 0x000fe20000100a00 */
[----:B------:R-:W-:Y:S02]  /*2980*/  IMAD.MOV.U32 R233, RZ, RZ, R105 ;  /* 0x000000ffffe97224 */ /* 0x000fe400078e0069 */
        /* <DEDUP_REMOVED lines=52> */
[----:B------:R0:W-:Y:S01]  /*2cd0*/  STL [R1+0xe8], R102 ;  /* 0x0000e86601007387 */ /* 0x0001e20000100800 */
[----:B------:R-:W-:-:S02]  /*2ce0*/  IMAD.MOV.U32 R197, RZ, RZ, R141 ;  /* 0x000000ffffc57224 */ /* 0x000fc400078e008d */
[----:B------:R-:W-:Y:S01]  /*2cf0*/  IMAD.MOV.U32 R196, RZ, RZ, R142 ;  /* 0x000000ffffc47224 */ /* 0x000fe200078e008e */
[----:B------:R-:W3:Y:S01]  /*2d00*/  LDL.LU.64 R170, [R1+0x878] ;  /* 0x0008780001aa7983 */ /* 0x000ee20000300a00 */
[----:B------:R-:W-:Y:S02]  /*2d10*/  IMAD.MOV.U32 R195, RZ, RZ, R143 ;  /* 0x000000ffffc37224 */ /* 0x000fe400078e008f */
[----:B------:R-:W-:Y:S01]  /*2d20*/  IMAD.MOV.U32 R194, RZ, RZ, R144 ;  /* 0x000000ffffc27224 */ /* 0x000fe200078e0090 */
[----:B------:R-:W4:Y:S01]  /*2d30*/  LDL.LU.64 R168, [R1+0x870] ;  /* 0x0008700001a87983 */ /* 0x000f220000300a00 */
[----:B------:R-:W-:Y:S02]  /*2d40*/  IMAD.MOV.U32 R193, RZ, RZ, R145 ;  /* 0x000000ffffc17224 */ /* 0x000fe400078e0091 */
[----:B------:R-:W-:Y:S01]  /*2d50*/  IMAD.MOV.U32 R192, RZ, RZ, R146 ;  /* 0x000000ffffc07224 */ /* 0x000fe200078e0092 */
[----:B------:R-:W3:Y:S01]  /*2d60*/  LDL.LU.64 R166, [R1+0x868] ;  /* 0x0008680001a67983 */ /* 0x000ee20000300a00 */
[----:B------:R-:W-:-:S02]  /*2d70*/  IMAD.MOV.U32 R191, RZ, RZ, R147 ;  /* 0x000000ffffbf7224 */ /* 0x000fc400078e0093 */
[----:B------:R-:W-:Y:S01]  /*2d80*/  IMAD.MOV.U32 R190, RZ, RZ, R148 ;  /* 0x000000ffffbe7224 */ /* 0x000fe200078e0094 */
[----:B------:R-:W4:Y:S01]  /*2d90*/  LDL.LU.64 R164, [R1+0x860] ;  /* 0x0008600001a47983 */ /* 0x000f220000300a00 */
[----:B------:R-:W-:Y:S02]  /*2da0*/  IMAD.MOV.U32 R189, RZ, RZ, R149 ;  /* 0x000000ffffbd7224 */ /* 0x000fe400078e0095 */
[----:B------:R-:W-:Y:S01]  /*2db0*/  IMAD.MOV.U32 R188, RZ, RZ, R150 ;  /* 0x000000ffffbc7224 */ /* 0x000fe200078e0096 */
[----:B------:R-:W4:Y:S01]  /*2dc0*/  LDL.LU.64 R162, [R1+0x858] ;  /* 0x0008580001a27983 */ /* 0x000f220000300a00 */
[----:B------:R-:W-:Y:S01]  /*2dd0*/  IMAD.MOV.U32 R187, RZ, RZ, R151 ;  /* 0x000000ffffbb7224 */ /* 0x000fe200078e0097 */
[----:B------:R-:W-:Y:S01]  /*2de0*/  UMOV UR10, UR6 ;  /* 0x00000006000a7c82 */ /* 0x000fe20008000000 */
[----:B------:R-:W-:Y:S01]  /*2df0*/  UMOV UR11, UR7 ;  /* 0x00000007000b7c82 */ /* 0x000fe20008000000 */
[----:B------:R-:W4:Y:S01]  /*2e00*/  LDL.LU.64 R160, [R1+0x850] ;  /* 0x0008500001a07983 */ /* 0x000f220000300a00 */
[----:B------:R-:W-:-:S03]  /*2e10*/  IMAD.MOV.U32 R185, RZ, RZ, R153 ;  /* 0x000000ffffb97224 */ /* 0x000fc600078e0099 */
[----:B------:R-:W4:Y:S04]  /*2e20*/  LDL.LU.64 R158, [R1+0x848] ;  /* 0x00084800019e7983 */ /* 0x000f280000300a00 */
[----:B------:R-:W4:Y:S04]  /*2e30*/  LDL.LU.64 R156, [R1+0x840] ;  /* 0x00084000019c7983 */ /* 0x000f280000300a00 */
[----:B------:R-:W4:Y:S04]  /*2e40*/  LDL.LU.64 R154, [R1+0x838] ;  /* 0x00083800019a7983 */ /* 0x000f280000300a00 */
[----:B------:R-:W4:Y:S04]  /*2e50*/  LDL.LU R152, [R1+0x830] ;  /* 0x0008300001987983 */ /* 0x000f280000300800 */
[----:B--2---:R-:W2:Y:S04]  /*2e60*/  LDL.LU R59, [R1+0x82c] ;  /* 0x00082c00013b7983 */ /* 0x004ea80000300800 */
[----:B------:R-:W2:Y:S04]  /*2e70*/  LDL.LU R57, [R1+0x828] ;  /* 0x0008280001397983 */ /* 0x000ea80000300800 */
[----:B------:R-:W2:Y:S04]  /*2e80*/  LDL.LU R55, [R1+0x824] ;  /* 0x0008240001377983 */ /* 0x000ea80000300800 */
[----:B------:R-:W2:Y:S04]  /*2e90*/  LDL.LU R53, [R1+0x820] ;  /* 0x0008200001357983 */ /* 0x000ea80000300800 */
[----:B------:R-:W2:Y:S04]  /*2ea0*/  LDL.LU R51, [R1+0x81c] ;  /* 0x00081c0001337983 */ /* 0x000ea80000300800 */
[----:B------:R-:W2:Y:S04]  /*2eb0*/  LDL.LU R49, [R1+0x818] ;  /* 0x0008180001317983 */ /* 0x000ea80000300800 */
[----:B------:R-:W2:Y:S04]  /*2ec0*/  LDL.LU R47, [R1+0x814] ;  /* 0x00081400012f7983 */ /* 0x000ea80000300800 */
[----:B------:R-:W2:Y:S01]  /*2ed0*/  LDL.LU R45, [R1+0x810] ;  /* 0x00081000012d7983 */ /* 0x000ea20000300800 */
[----:B-1----:R-:W-:-:S02]  /*2ee0*/  PRMT R153, R12, 0x654, R15 ;  /* 0x000006540c997816 */ /* 0x002fc4000000000f */
[----:B---3--:R-:W-:Y:S02]  /*2ef0*/  PRMT R166, R166, 0x654, R39 ;  /* 0x00000654a6a67816 */ /* 0x008fe40000000027 */
[----:B------:R-:W-:Y:S02]  /*2f00*/  PRMT R167, R167, 0x654, R34 ;  /* 0x00000654a7a77816 */ /* 0x000fe40000000022 */
[----:B----4-:R-:W-:Y:S02]  /*2f10*/  PRMT R164, R164, 0x654, R31 ;  /* 0x00000654a4a47816 */ /* 0x010fe4000000001f */
[----:B--2---:R-:W-:-:S04]  /*2f20*/  PRMT R42, R57, 0x7604, R42 ;  /* 0x00007604392a7816 */ /* 0x004fc8000000002a */
[----:B------:R-:W-:Y:S02]  /*2f30*/  PRMT R42, R59, 0x7054, R42 ;  /* 0x000070543b2a7816 */ /* 0x000fe4000000002a */
[----:B------:R-:W-:-:S04]  /*2f40*/  PRMT R40, R53, 0x7604, R40 ;  /* 0x0000760435287816 */ /* 0x000fc80000000028 */
[----:B------:R-:W-:Y:S02]  /*2f50*/  PRMT R55, R55, 0x7054, R40 ;  /* 0x0000705437377816 */ /* 0x000fe40000000028 */
[----:B------:R-:W-:-:S04]  /*2f60*/  PRMT R38, R49, 0x7604, R38 ;  /* 0x0000760431267816 */ /* 0x000fc80000000026 */
[----:B------:R-:W-:Y:S02]  /*2f70*/  PRMT R38, R51, 0x7054, R38 ;  /* 0x0000705433267816 */ /* 0x000fe40000000026 */
[----:B------:R-:W-:-:S04]  /*2f80*/  PRMT R36, R45, 0x7604, R36 ;  /* 0x000076042d247816 */ /* 0x000fc80000000024 */
[----:B------:R-:W-:Y:S02]  /*2f90*/  PRMT R47, R47, 0x7054, R36 ;  /* 0x000070542f2f7816 */ /* 0x000fe40000000024 */
[----:B------:R-:W-:Y:S02]  /*2fa0*/  PRMT R161, R161, 0x654, R38 ;  /* 0x00000654a1a17816 */ /* 0x000fe40000000026 */
[----:B------:R-:W-:Y:S02]  /*2fb0*/  PRMT R160, R160, 0x654, R47 ;  /* 0x00000654a0a07816 */ /* 0x000fe4000000002f */
[----:B------:R-:W-:Y:S02]  /*2fc0*/  PRMT R162, R162, 0x654, R55 ;  /* 0x00000654a2a27816 */ /* 0x000fe40000000037 */
[----:B------:R-:W-:Y:S02]  /*2fd0*/  PRMT R163, R163, 0x654, R42 ;  /* 0x00000654a3a37816 */ /* 0x000fe4000000002a */
[----:B0-----:R-:W-:-:S06]  /*2fe0*/  WARPGROUP.ARRIVE ;  /* 0x00000000000079c5 */ /* 0x001fcc0000000000 */
[----:B------:R-:W-:Y:S01]  /*2ff0*/  QGMMA.64x256x32.F32.E4M3.E4M3 R24, R176, gdesc[UR8], RZ, !UPT, gsb0 ;  /* 0x03e00008b0187df3 */ /* 0x000fe2000c0008ff */
[----:B------:R-:W-:Y:S01]  /*3000*/  PRMT R165, R165, 0x654, R22 ;  /* 0x00000654a5a57816 */ /* 0x000fe20000000016 */
[----:B------:R-:W-:Y:S01]  /*3010*/  STL [R1+0x410], R164 ;  /* 0x000410a401007387 */ /* 0x000fe20000100800 */
[----:B------:R-:W-:-:S03]  /*3020*/  PRMT R158, R11, 0x654, R158 ;  /* 0x000006540b9e7816 */ /* 0x000fc6000000009e */
[----:B------:R-:W-:Y:S01]  /*3030*/  STL [R1+0x414], R165 ;  /* 0x000414a501007387 */ /* 0x000fe20000100800 */
[----:B------:R-:W-:-:S03]  /*3040*/  PRMT R159, R10, 0x654, R159 ;  /* 0x000006540a9f7816 */ /* 0x000fc6000000009f */
[----:B------:R-:W-:Y:S01]  /*3050*/  STL [R1+0x418], R166 ;  /* 0x000418a601007387 */ /* 0x000fe20000100800 */
[----:B------:R-:W-:Y:S02]  /*3060*/  PRMT R156, R5, 0x654, R156 ;  /* 0x00000654059c7816 */ /* 0x000fe4000000009c */
[----:B------:R-:W-:Y:S01]  /*3070*/  PRMT R157, R4, 0x654, R157 ;  /* 0x00000654049d7816 */ /* 0x000fe2000000009d */
[----:B------:R-:W-:Y:S01]  /*3080*/  STL [R1+0x41c], R167 ;  /* 0x00041ca701007387 */ /* 0x000fe20000100800 */
[----:B------:R-:W-:Y:S02]  /*3090*/  PRMT R154, R154, 0x654, R17 ;  /* 0x000006549a9a7816 */ /* 0x000fe40000000011 */
[----:B------:R-:W-:Y:S01]  /*30a0*/  PRMT R155, R155, 0x654, R14 ;  /* 0x000006549b9b7816 */ /* 0x000fe2000000000e */
[----:B------:R-:W-:Y:S01]  /*30b0*/  STL.64 [R1+0x808], R170 ;  /* 0x000808aa01007387 */ /* 0x000fe20000100a00 */
[----:B------:R-:W-:-:S03]  /*30c0*/  PRMT R152, R13, 0x654, R152 ;  /* 0x000006540d987816 */ /* 0x000fc60000000098 */
[----:B------:R-:W-:Y:S04]  /*30d0*/  STL.64 [R1+0x800], R168 ;  /* 0x000800a801007387 */ /* 0x000fe80000100a00 */
[----:B------:R-:W-:Y:S04]  /*30e0*/  STL.64 [R1+0x7f8], R162 ;  /* 0x0007f8a201007387 */ /* 0x000fe80000100a00 */
[----:B------:R-:W-:Y:S04]  /*30f0*/  STL.64 [R1+0x7f0], R160 ;  /* 0x0007f0a001007387 */ /* 0x000fe80000100a00 */
[----:B------:R-:W-:Y:S04]  /*3100*/  STL.64 [R1+0x7e8], R158 ;  /* 0x0007e89e01007387 */ /* 0x000fe80000100a00 */
[----:B------:R-:W-:Y:S04]  /*3110*/  STL.64 [R1+0x7e0], R156 ;  /* 0x0007e09c01007387 */ /* 0x000fe80000100a00 */
[----:B------:R-:W-:Y:S04]  /*3120*/  STL.64 [R1+0x7d8], R154 ;  /* 0x0007d89a01007387 */ /* 0x000fe80000100a00 */
[----:B------:R-:W-:Y:S01]  /*3130*/  STL.64 [R1+0x7d0], R152 ;  /* 0x0007d09801007387 */ /* 0x000fe20000100a00 */
[----:B------:R-:W-:-:S03]  /*3140*/  WARPGROUP.DEPBAR.LE gsb0, 0x0 ;  /* 0x00008000000079c5 */ /* 0x000fc60000010000 */
        /* <DEDUP_REMOVED lines=53> */
[----:B------:R0:W-:Y:S04]  /*34a0*/  STL.64 [R1+0x620], R44 ;  /* 0x0006202c01007387 */ /* 0x0001e80000100a00 */
[----:B0-----:R-:W2:Y:S04]  /*34b0*/  LDL.LU R44, [R1] ;  /* 0x00000000012c7983 */ /* 0x001ea80000300800 */
[----:B------:R-:W2:Y:S04]  /*34c0*/  LDL.LU R45, [R1+0x4] ;  /* 0x00000400012d7983 */ /* 0x000ea80000300800 */
        /* <DEDUP_REMOVED lines=56> */
[----:B------:R-:W2:Y:S01]  /*3850*/  LDL.LU R102, [R1+0xe8] ;  /* 0x0000e80001667983 */ /* 0x000ea20000300800 */
[----:B------:R-:W-:-:S02]  /*3860*/  IMAD.MOV.U32 R103, RZ, RZ, R235 ;  /* 0x000000ffff677224 */ /* 0x000fc400078e00eb */
[----:B------:R-:W-:Y:S02]  /*3870*/  IMAD.MOV.U32 R104, RZ, RZ, R234 ;  /* 0x000000ffff687224 */ /* 0x000fe400078e00ea */
[----:B------:R-:W-:Y:S02]  /*3880*/  IMAD.MOV.U32 R105, RZ, RZ, R233 ;  /* 0x000000ffff697224 */ /* 0x000fe400078e00e9 */
[----:B------:R-:W-:Y:S02]  /*3890*/  IMAD.MOV.U32 R106, RZ, RZ, R232 ;  /* 0x000000ffff6a7224 */ /* 0x000fe400078e00e8 */
[----:B------:R-:W-:Y:S02]  /*38a0*/  IMAD.MOV.U32 R107, RZ, RZ, R231 ;  /* 0x000000ffff6b7224 */ /* 0x000fe400078e00e7 */
[----:B------:R-:W-:Y:S02]  /*38b0*/  IMAD.MOV.U32 R108, RZ, RZ, R230 ;  /* 0x000000ffff6c7224 */ /* 0x000fe400078e00e6 */
        /* <DEDUP_REMOVED lines=62> */
[----:B------:R-:W-:Y:S01]  /*3ca0*/  IMAD.MOV.U32 R171, RZ, RZ, R0 ;  /* 0x000000ffffab7224 */ /* 0x000fe200078e0000 */
[----:B------:R-:W-:Y:S01]  /*3cb0*/  UIADD3 UR8, UR6, 0x2, URZ ;  /* 0x0000000206087890 */ /* 0x000fe2000fffe03f */
[----:B------:R-:W-:-:S06]  /*3cc0*/  UMOV UR11, 0x40000040 ;  /* 0x40000040000b7882 */ /* 0x000fcc0000000000 */
[----:B------:R-:W-:Y:S01]  /*3cd0*/  UMOV UR10, UR8 ;  /* 0x00000008000a7c82 */ /* 0x000fe20008000000 */
[----:B--2---:R-:W-:-:S06]  /*3ce0*/  WARPGROUP.ARRIVE ;  /* 0x00000000000079c5 */ /* 0x004fcc0000000000 */
[----:B------:R-:W-:Y:S03]  /*3cf0*/  QGMMA.64x256x32.F32.E4M3.E4M3 R44, R172, gdesc[UR8], R44, gsb0 ;  /* 0x03e00008ac2c7df3 */ /* 0x000fe6000800082c */
[----:B------:R-:W-:Y:S02]  /*3d00*/  WARPGROUP.DEPBAR.LE gsb0, 0x0 ;  /* 0x00008000000079c5 */ /* 0x000fe40000010000 */
[----:B------:R-:W-:Y:S04]  /*3d10*/  STL.64 [R1], R44 ;  /* 0x0000002c01007387 */ /* 0x000fe80000100a00 */
        /* <DEDUP_REMOVED lines=63> */
[----:B0-----:R-:W2:Y:S04]  /*4110*/  LDL.LU.64 R170, [R1+0x808] ;  /* 0x0008080001aa7983 */ /* 0x001ea80000300a00 */
[----:B------:R-:W2:Y:S04]  /*4120*/  LDL.LU.64 R168, [R1+0x800] ;  /* 0x0008000001a87983 */ /* 0x000ea80000300a00 */
[----:B------:R-:W3:Y:S04]  /*4130*/  LDL.LU.64 R162, [R1+0x7f8] ;  /* 0x0007f80001a27983 */ /* 0x000ee80000300a00 */
[----:B------:R-:W4:Y:S04]  /*4140*/  LDL.LU.64 R160, [R1+0x7f0] ;  /* 0x0007f00001a07983 */ /* 0x000f280000300a00 */
[----:B------:R-:W3:Y:S04]  /*4150*/  LDL.LU.64 R158, [R1+0x7e8] ;  /* 0x0007e800019e7983 */ /* 0x000ee80000300a00 */
[----:B------:R-:W3:Y:S04]  /*4160*/  LDL.LU.64 R156, [R1+0x7e0] ;  /* 0x0007e000019c7983 */ /* 0x000ee80000300a00 */
[----:B------:R-:W2:Y:S04]  /*4170*/  LDL.LU.64 R154, [R1+0x7d8] ;  /* 0x0007d800019a7983 */ /* 0x000ea80000300a00 */
[----:B------:R-:W4:Y:S04]  /*4180*/  LDL.LU.64 R152, [R1+0x7d0] ;  /* 0x0007d00001987983 */ /* 0x000f280000300a00 */
[----:B------:R-:W3:Y:S04]  /*4190*/  LDL.LU.64 R150, [R1+0x7c8] ;  /* 0x0007c80001967983 */ /* 0x000ee80000300a00 */
        /* <DEDUP_REMOVED lines=53> */
[----:B--2---:R-:W-:Y:S04]  /*44f0*/  STL.64 [R1+0x618], R154 ;  /* 0x0006189a01007387 */ /* 0x004fe80000100a00 */
[----:B----4-:R-:W-:Y:S01]  /*4500*/  STL.64 [R1+0x610], R152 ;  /* 0x0006109801007387 */ /* 0x010fe20000100a00 */
[----:B---3--:R-:W-:-:S06]  /*4510*/  WARPGROUP.ARRIVE ;  /* 0x00000000000079c5 */ /* 0x008fcc0000000000 */
[----:B------:R-:W-:Y:S03]  /*4520*/  QGMMA.64x256x32.F32.E4M3.E4M3 R24, R168, gdesc[UR8], R24, gsb0 ;  /* 0x03e00008a8187df3 */ /* 0x000fe60008000818 */
[----:B------:R-:W-:Y:S02]  /*4530*/  WARPGROUP.DEPBAR.LE gsb0, 0x0 ;  /* 0x00008000000079c5 */ /* 0x000fe40000010000 */
        /* <DEDUP_REMOVED lines=62> */
[----:B0-----:R-:W2:Y:S04]  /*4920*/  LDL.LU.64 R28, [R1] ;  /* 0x00000000011c7983 */ /* 0x001ea80000300a00 */
[----:B------:R-:W2:Y:S04]  /*4930*/  LDL.LU.64 R30, [R1+0x8] ;  /* 0x00000800011e7983 */ /* 0x000ea80000300a00 */
        /* <DEDUP_REMOVED lines=61> */
[----:B------:R-:W2:Y:S01]  /*4d10*/  LDL.LU.64 R154, [R1+0x1f8] ;  /* 0x0001f800019a7983 */ /* 0x000ea20000300a00 */
        /* <DEDUP_REMOVED lines=16> */
[----:B------:R-:W-:Y:S01]  /*4e20*/  STL.64 [R1+0x50], R48 ;  /* 0x0000503001007387 */ /* 0x000fe20000100a00 */
[----:B------:R-:W-:-:S03]  /*4e30*/  IMAD.MOV.U32 R5, RZ, RZ, R154 ;  /* 0x000000ffff057224 */ /* 0x000fc600078e009a */
[----:B------:R-:W-:Y:S01]  /*4e40*/  STL.64 [R1+0x58], R50 ;  /* 0x0000583201007387 */ /* 0x000fe20000100a00 */
[----:B------:R-:W-:-:S03]  /*4e50*/  IMAD.MOV.U32 R4, RZ, RZ, R155 ;  /* 0x000000ffff047224 */ /* 0x000fc600078e009b */
[----:B------:R-:W-:Y:S01]  /*4e60*/  STL.64 [R1+0x60], R52 ;  /* 0x0000603401007387 */ /* 0x000fe20000100a00 */
[----:B------:R-:W-:-:S03]  /*4e70*/  IMAD.MOV.U32 R11, RZ, RZ, R152 ;  /* 0x000000ffff0b7224 */ /* 0x000fc600078e0098 */
[----:B------:R-:W-:Y:S01]  /*4e80*/  STL.64 [R1+0x68], R54 ;  /* 0x0000683601007387 */ /* 0x000fe20000100a00 */
[----:B------:R-:W-:-:S03]  /*4e90*/  IMAD.MOV.U32 R10, RZ, RZ, R153 ;  /* 0x000000ffff0a7224 */ /* 0x000fc600078e0099 */
[----:B------:R0:W-:Y:S01]  /*4ea0*/  STL [R1+0x70], R56 ;  /* 0x0000703801007387 */ /* 0x0001e20000100800 */
[----:B------:R-:W-:Y:S02]  /*4eb0*/  IMAD.MOV.U32 R13, RZ, RZ, R150 ;  /* 0x000000ffff0d7224 */ /* 0x000fe400078e0096 */
[----:B------:R-:W-:Y:S01]  /*4ec0*/  IMAD.MOV.U32 R12, RZ, RZ, R151 ;  /* 0x000000ffff0c7224 */ /* 0x000fe200078e0097 */
[----:B------:R-:W2:Y:S01]  /*4ed0*/  LDL.LU.64 R154, [R1+0x618] ;  /* 0x00061800019a7983 */ /* 0x000ea20000300a00 */
[----:B------:R-:W-:Y:S02]  /*4ee0*/  IMAD.MOV.U32 R15, RZ, RZ, R148 ;  /* 0x000000ffff0f7224 */ /* 0x000fe400078e0094 */
[----:B------:R-:W-:Y:S01]  /*4ef0*/  IMAD.MOV.U32 R14, RZ, RZ, R149 ;  /* 0x000000ffff0e7224 */ /* 0x000fe200078e0095 */
[----:B------:R-:W2:Y:S01]  /*4f00*/  LDL.LU.64 R152, [R1+0x610] ;  /* 0x0006100001987983 */ /* 0x000ea20000300a00 */
[----:B------:R-:W-:Y:S02]  /*4f10*/  IMAD.MOV.U32 R18, RZ, RZ, R146 ;  /* 0x000000ffff127224 */ /* 0x000fe400078e0092 */
[----:B------:R-:W-:Y:S01]  /*4f20*/  IMAD.MOV.U32 R17, RZ, RZ, R147 ;  /* 0x000000ffff117224 */ /* 0x000fe200078e0093 */
[----:B------:R-:W2:Y:S01]  /*4f30*/  LDL.LU.64 R150, [R1+0x608] ;  /* 0x0006080001967983 */ /* 0x000ea20000300a00 */
[----:B------:R-:W-:-:S02]  /*4f40*/  IMAD.MOV.U32 R22, RZ, RZ, R144 ;  /* 0x000000ffff167224 */ /* 0x000fc400078e0090 */
        /* <DEDUP_REMOVED lines=131> */
[----:B------:R-:W-:-:S03]  /*5780*/  IMAD.MOV.U32 R167, RZ, RZ, R57 ;  /* 0x000000ffffa77224 */ /* 0x000fc600078e0039 */
[----:B------:R-:W2:Y:S04]  /*5790*/  LDL.LU.64 R60, [R1+0x4a0] ;  /* 0x0004a000013c7983 */ /* 0x000ea80000300a00 */
[----:B------:R-:W2:Y:S04]  /*57a0*/  LDL.LU.64 R58, [R1+0x498] ;  /* 0x00049800013a7983 */ /* 0x000ea80000300a00 */
[----:B0-----:R-:W2:Y:S04]  /*57b0*/  LDL.LU.64 R56, [R1+0x490] ;  /* 0x0004900001387983 */ /* 0x001ea80000300a00 */
        /* <DEDUP_REMOVED lines=14> */
[----:B------:R-:W-:Y:S04]  /*58a0*/  STL.64 [R1+0x3e0], R162 ;  /* 0x0003e0a201007387 */ /* 0x000fe80000100a00 */
[----:B------:R-:W-:Y:S01]  /*58b0*/  STL.64 [R1+0x3d8], R160 ;  /* 0x0003d8a001007387 */ /* 0x000fe20000100a00 */
[----:B--2---:R-:W-:-:S06]  /*58c0*/  WARPGROUP.ARRIVE ;  /* 0x00000000000079c5 */ /* 0x004fcc0000000000 */
        /* <DEDUP_REMOVED lines=85> */
[----:B------:R-:W-:-:S03]  /*5e20*/  IMAD.MOV.U32 R65, RZ, RZ, R167 ;  /* 0x000000ffff417224 */ /* 0x000fc600078e00a7 */
[----:B------:R-:W2:Y:S01]  /*5e30*/  LDL.LU R61, [R1+0x64] ;  /* 0x00006400013d7983 */ /* 0x000ea20000300800 */
[----:B------:R-:W-:-:S03]  /*5e40*/  IMAD.MOV.U32 R66, RZ, RZ, R166 ;  /* 0x000000ffff427224 */ /* 0x000fc600078e00a6 */
[----:B------:R-:W2:Y:S01]  /*5e50*/  LDL.LU R62, [R1+0x68] ;  /* 0x00006800013e7983 */ /* 0x000ea20000300800 */
[----:B------:R-:W-:-:S03]  /*5e60*/  IMAD.MOV.U32 R67, RZ, RZ, R165 ;  /* 0x000000ffff437224 */ /* 0x000fc600078e00a5 */
[----:B------:R-:W2:Y:S01]  /*5e70*/  LDL.LU R63, [R1+0x6c] ;  /* 0x00006c00013f7983 */ /* 0x000ea20000300800 */
[----:B------:R-:W-:-:S03]  /*5e80*/  IMAD.MOV.U32 R68, RZ, RZ, R164 ;  /* 0x000000ffff447224 */ /* 0x000fc600078e00a4 */
        /* <DEDUP_REMOVED lines=10> */
[----:B------:R-:W-:Y:S01]  /*5f30*/  IMAD.MOV.U32 R70, RZ, RZ, R19 ;  /* 0x000000ffff467224 */ /* 0x000fe200078e0013 */
[----:B------:R-:W-:Y:S01]  /*5f40*/  UIADD3 UR6, UR6, 0x6, URZ ;  /* 0x0000000606067890 */ /* 0x000fe2000fffe03f */
[----:B------:R-:W-:Y:S01]  /*5f50*/  IMAD.MOV.U32 R71, RZ, RZ, R16 ;  /* 0x000000ffff477224 */ /* 0x000fe200078e0010 */
[----:B------:R-:W-:Y:S01]  /*5f60*/  UMOV UR7, 0x40000040 ;  /* 0x4000004000077882 */ /* 0x000fe20000000000 */
[----:B------:R-:W-:Y:S01]  /*5f70*/  IMAD.MOV.U32 R72, RZ, RZ, R9 ;  /* 0x000000ffff487224 */ /* 0x000fe200078e0009 */
[----:B------:R0:W5:Y:S01]  /*5f80*/  LDL.LU R20, [R1+0x40c] ;  /* 0x00040c0001147983 */ /* 0x0001620000300800 */
[----:B------:R-:W-:-:S02]  /*5f90*/  IMAD.MOV.U32 R73, RZ, RZ, R8 ;  /* 0x000000ffff497224 */ /* 0x000fc400078e0008 */
[----:B------:R-:W-:Y:S01]  /*5fa0*/  IMAD.MOV.U32 R74, RZ, RZ, R7 ;  /* 0x000000ffff4a7224 */ /* 0x000fe200078e0007 */
[----:B------:R0:W5:Y:S01]  /*5fb0*/  LDL.LU R19, [R1+0x408] ;  /* 0x0004080001137983 */ /* 0x0001620000300800 */
[----:B------:R-:W-:Y:S02]  /*5fc0*/  IMAD.MOV.U32 R75, RZ, RZ, R6 ;  /* 0x000000ffff4b7224 */ /* 0x000fe400078e0006 */
[----:B------:R-:W-:Y:S01]  /*5fd0*/  IMAD.MOV.U32 R76, RZ, RZ, R3 ;  /* 0x000000ffff4c7224 */ /* 0x000fe200078e0003 */
[----:B------:R0:W5:Y:S01]  /*5fe0*/  LDL.LU R16, [R1+0x404] ;  /* 0x0004040001107983 */ /* 0x0001620000300800 */
[----:B------:R-:W-:Y:S02]  /*5ff0*/  IMAD.MOV.U32 R77, RZ, RZ, R2 ;  /* 0x000000ffff4d7224 */ /* 0x000fe400078e0002 */
        /* <DEDUP_REMOVED lines=88> */
[----:B------:R-:W-:-:S06]  /*6580*/  IMAD.MOV.U32 R163, RZ, RZ, R4 ;  /* 0x000000ffffa37224 */ /* 0x000fcc00078e0004 */
        /* <DEDUP_REMOVED lines=67> */
[----:B-1----:R-:W2:Y:S04]  /*69c0*/  LDL.LU.64 R162, [R1+0x3e0] ;  /* 0x0003e00001a27983 */ /* 0x002ea80000300a00 */
        /* <DEDUP_REMOVED lines=58> */
[----:B------:R-:W2:Y:S02]  /*6d70*/  LDL.LU.64 R36, [R1+0x208] ;  /* 0x0002080001247983 */ /* 0x000ea40000300a00 */
[----:B--2---:R-:W-:-:S06]  /*6d80*/  WARPGROUP.ARRIVE ;  /* 0x00000000000079c5 */ /* 0x004fcc0000000000 */
[----:B------:R-:W-:Y:S03]  /*6d90*/  QGMMA.64x256x32.F32.E4M3.E4M3 R24, R160, gdesc[UR4], R24, gsb0 ;  /* 0x03e00004a0187df3 */ /* 0x000fe60008000818 */
[----:B------:R-:W-:Y:S02]  /*6da0*/  WARPGROUP.DEPBAR.LE gsb0, 0x0 ;  /* 0x00008000000079c5 */ /* 0x000fe40000010000 */
[----:B0-----:R-:W-:Y:S05]  /*6db0*/  @!P2 BRA `(.L_x_22) ;  /* 0x000000bc003ca947 */ /* 0x001fea0003800000 */
[----:B------:R-:W-:Y:S05]  /*6dc0*/  @!P0 BRA `(.L_x_23) ;  /* 0x0000000000048947 */ /* 0x000fea0003800000 */
[----:B------:R-:W-:Y:S01]  /*6dd0*/  BPT.TRAP 0x1 ;  /* 0x000000040000795c */ /* 0x000fe20000300000 */
.L_x_23:
[----:B------:R-:W-:Y:S05]  /*6de0*/  @P1 BRA `(.L_x_24) ;  /* 0x0000000000081947 */ /* 0x000fea0003800000 */
[----:B-----5:R-:W0:Y:S02]  /*6df0*/  SYNCS.PHASECHK.TRANS64.TRYWAIT P1, [R3+URZ], R0 ;  /* 0x00000000030075a7 */ /* 0x020e24000802017f */
[----:B0-----:R-:W-:Y:S05]  /*6e00*/  @!P1 BRA `(.L_x_25) ;  /* 0x0000020800309947 */ /* 0x001fea0003800000 */
.L_x_24:
[----:B-----5:R-:W-:Y:S01]  /*6e10*/  IMAD.SHL.U32 R10, R8, 0x8000, RZ ;  /* 0x00008000080a7824 */ /* 0x020fe200078e00ff */
[----:B------:R-:W-:-:S04]  /*6e20*/  UMOV UR5, UR39 ;  /* 0x0000002700057c82 */ /* 0x000fc80008000000 */
[----:B0-----:R-:W-:-:S05]  /*6e30*/  LOP3.LUT R0, R10, R19, RZ, 0xfc, !PT ;  /* 0x000000130a007212 */ /* 0x001fca00078efcff */
[----:B------:R-:W-:-:S04]  /*6e40*/  IMAD.IADD R0, R6, 0x1, R0 ;  /* 0x0000000106007824 */ /* 0x000fc800078e0200 */
[--C-:B------:R-:W-:Y:S01]  /*6e50*/  IMAD.IADD R3, R20, 0x1, R0.reuse ;  /* 0x0000000114037824 */ /* 0x100fe200078e0200 */
[----:B------:R-:W-:Y:S04]  /*6e60*/  LDS.U8 R5, [R0+0x808] ;  /* 0x0008080000057984 */ /* 0x000fe80000000000 */
[----:B------:R-:W0:Y:S04]  /*6e70*/  LDS.U8 R4, [R3+0x808] ;  /* 0x0008080003047984 */ /* 0x000e280000000000 */
[----:B------:R-:W-:Y:S04]  /*6e80*/  LDS.U8 R12, [R0+0x800] ;  /* 0x00080000000c7984 */ /* 0x000fe80000000000 */
[----:B------:R-:W1:Y:S01]  /*6e90*/  LDS.U8 R11, [R3+0x800] ;  /* 0x00080000030b7984 */ /* 0x000e620000000000 */
[----:B0-----:R-:W-:Y:S01]  /*6ea0*/  PRMT R14, R4, 0x7604, R5 ;  /* 0x00007604040e7816 */ /* 0x001fe20000000005 */
[----:B------:R-:W-:-:S02]  /*6eb0*/  IMAD.IADD R5, R7, 0x1, R0 ;  /* 0x0000000107057824 */ /* 0x000fc400078e0200 */
[----:B------:R-:W-:Y:S04]  /*6ec0*/  LDS.U8 R4, [R3+0x1000] ;  /* 0x0010000003047984 */ /* 0x000fe80000000000 */
[----:B------:R-:W0:Y:S01]  /*6ed0*/  LDS.U8 R13, [R5+0x800] ;  /* 0x00080000050d7984 */ /* 0x000e220000000000 */
[----:B-1----:R-:W-:-:S03]  /*6ee0*/  PRMT R15, R11, 0x7604, R12 ;  /* 0x000076040b0f7816 */ /* 0x002fc6000000000c */
[----:B------:R-:W1:Y:S04]  /*6ef0*/  LDS.U8 R11, [R0+0x1000] ;  /* 0x00100000000b7984 */ /* 0x000e680000000000 */
[----:B------:R-:W2:Y:S01]  /*6f00*/  LDS.U8 R12, [R5+0x808] ;  /* 0x00080800050c7984 */ /* 0x000ea20000000000 */
[----:B0-----:R-:W-:Y:S02]  /*6f10*/  PRMT R13, R13, 0x7054, R15 ;  /* 0x000070540d0d7816 */ /* 0x001fe4000000000f */
[----:B-1----:R-:W-:Y:S01]  /*6f20*/  PRMT R15, R4, 0x7604, R11 ;  /* 0x00007604040f7816 */ /* 0x002fe2000000000b */
[----:B------:R-:W-:Y:S01]  /*6f30*/  IMAD.IADD R4, R7, 0x1, R3 ;  /* 0x0000000107047824 */ /* 0x000fe200078e0203 */
[----:B------:R-:W0:Y:S01]  /*6f40*/  LDS.U8 R11, [R5+0x1000] ;  /* 0x00100000050b7984 */ /* 0x000e220000000000 */
[----:B--2---:R-:W-:-:S03]  /*6f50*/  PRMT R12, R12, 0x7054, R14 ;  /* 0x000070540c0c7816 */ /* 0x004fc6000000000e */
[----:B------:R-:W1:Y:S04]  /*6f60*/  LDS.U8 R153, [R4+0x808] ;  /* 0x0008080004997984 */ /* 0x000e680000000000 */
[----:B------:R-:W2:Y:S04]  /*6f70*/  LDS.U8 R154, [R4+0x1000] ;  /* 0x00100000049a7984 */ /* 0x000ea80000000000 */
[----:B------:R-:W-:Y:S04]  /*6f80*/  LDS.U8 R155, [R4+0x1008] ;  /* 0x00100800049b7984 */ /* 0x000fe80000000000 */
[----:B------:R-:W-:Y:S04]  /*6f90*/  LDS.U8 R156, [R4+0x4800] ;  /* 0x00480000049c7984 */ /* 0x000fe80000000000 */
[----:B------:R-:W-:Y:S04]  /*6fa0*/  LDS.U8 R157, [R4+0x4808] ;  /* 0x00480800049d7984 */ /* 0x000fe80000000000 */
[----:B------:R-:W-:Y:S04]  /*6fb0*/  LDS.U8 R158, [R4+0x5000] ;  /* 0x00500000049e7984 */ /* 0x000fe80000000000 */
[----:B------:R-:W3:Y:S04]  /*6fc0*/  LDS.U8 R152, [R4+0x800] ;  /* 0x0008000004987984 */ /* 0x000ee80000000000 */
[----:B------:R-:W-:Y:S01]  /*6fd0*/  LDS.U8 R4, [R4+0x5008] ;  /* 0x0050080004047984 */ /* 0x000fe20000000000 */
[----:B0-----:R-:W-:-:S02]  /*6fe0*/  PRMT R11, R11, 0x7054, R15 ;  /* 0x000070540b0b7816 */ /* 0x001fc4000000000f */
[----:B-1----:R-:W-:Y:S02]  /*6ff0*/  PRMT R153, R153, 0x654, R12 ;  /* 0x0000065499997816 */ /* 0x002fe4000000000c */
[----:B------:R-:W-:Y:S01]  /*7000*/  LDS.U8 R12, [R0+0x1008] ;  /* 0x00100800000c7984 */ /* 0x000fe20000000000 */
[----:B--2---:R-:W-:-:S03]  /*7010*/  PRMT R154, R154, 0x654, R11 ;  /* 0x000006549a9a7816 */ /* 0x004fc6000000000b */
[----:B------:R-:W0:Y:S01]  /*7020*/  LDS.U8 R11, [R3+0x1008] ;  /* 0x00100800030b7984 */ /* 0x000e220000000000 */
[----:B---3--:R-:W-:Y:S02]  /*7030*/  PRMT R152, R152, 0x654, R13 ;  /* 0x0000065498987816 */ /* 0x008fe4000000000d */
[----:B0-----:R-:W-:Y:S02]  /*7040*/  PRMT R12, R11, 0x7604, R12 ;  /* 0x000076040b0c7816 */ /* 0x001fe4000000000c */
[----:B------:R-:W0:Y:S02]  /*7050*/  LDS.U8 R11, [R5+0x1008] ;  /* 0x00100800050b7984 */ /* 0x000e240000000000 */
[----:B0-----:R-:W-:Y:S02]  /*7060*/  PRMT R11, R11, 0x7054, R12 ;  /* 0x000070540b0b7816 */ /* 0x001fe4000000000c */
[----:B------:R-:W-:Y:S02]  /*7070*/  LDS.U8 R12, [R0+0x4800] ;  /* 0x00480000000c7984 */ /* 0x000fe40000000000 */
[----:B------:R-:W-:-:S02]  /*7080*/  PRMT R155, R155, 0x654, R11 ;  /* 0x000006549b9b7816 */ /* 0x000fc4000000000b */
[----:B------:R-:W0:Y:S02]  /*7090*/  LDS.U8 R11, [R3+0x4800] ;  /* 0x00480000030b7984 */ /* 0x000e240000000000 */
        /* <DEDUP_REMOVED lines=11> */
[----:B------:R-:W0:Y:S04]  /*7150*/  LDS.U8 R11, [R3+0x5000] ;  /* 0x00500000030b7984 */ /* 0x000e280000000000 */
[----:B------:R-:W-:Y:S04]  /*7160*/  LDS.U8 R0, [R0+0x5008] ;  /* 0x0050080000007984 */ /* 0x000fe80000000000 */
[----:B------:R-:W1:Y:S01]  /*7170*/  LDS.U8 R3, [R3+0x5008] ;  /* 0x0050080003037984 */ /* 0x000e620000000000 */
[----:B0-----:R-:W-:-:S03]  /*7180*/  PRMT R12, R11, 0x7604, R12 ;  /* 0x000076040b0c7816 */ /* 0x001fc6000000000c */
[----:B------:R-:W0:Y:S04]  /*7190*/  LDS.U8 R11, [R5+0x5000] ;  /* 0x00500000050b7984 */ /* 0x000e280000000000 */
[----:B------:R-:W2:Y:S01]  /*71a0*/  LDS.U8 R5, [R5+0x5008] ;  /* 0x0050080005057984 */ /* 0x000ea20000000000 */
[----:B-1----:R-:W-:Y:S02]  /*71b0*/  PRMT R0, R3, 0x7604, R0 ;  /* 0x0000760403007816 */ /* 0x002fe40000000000 */
[----:B0-----:R-:W-:-:S04]  /*71c0*/  PRMT R11, R11, 0x7054, R12 ;  /* 0x000070540b0b7816 */ /* 0x001fc8000000000c */
[----:B------:R-:W-:Y:S02]  /*71d0*/  PRMT R158, R158, 0x654, R11 ;  /* 0x000006549e9e7816 */ /* 0x000fe4000000000b */
[----:B------:R-:W0:Y:S01]  /*71e0*/  LDC R11, c[0x0][0x28c] ;  /* 0x0000a300ff0b7b82 */ /* 0x000e220000000800 */
[----:B--2---:R-:W-:-:S04]  /*71f0*/  PRMT R5, R5, 0x7054, R0 ;  /* 0x0000705405057816 */ /* 0x004fc80000000000 */
[----:B------:R-:W-:Y:S02]  /*7200*/  PRMT R159, R4, 0x654, R5 ;  /* 0x00000654049f7816 */ /* 0x000fe40000000005 */
[----:B0-----:R-:W-:-:S13]  /*7210*/  ISETP.GE.AND P1, PT, R11, 0x101, PT ;  /* 0x000001010b00780c */ /* 0x001fda0003f26270 */
[----:B------:R-:W-:Y:S05]  /*7220*/  @!P1 BRA `(.L_x_26) ;  /* 0x0000005c00349947 */ /* 0x000fea0003800000 */
[----:B------:R-:W-:Y:S01]  /*7230*/  R2UR UR7, R8 ;  /* 0x00000000080772ca */ /* 0x000fe200000e0000 */
[----:B------:R-:W-:Y:S01]  /*7240*/  UIADD3 UR6, UR40, -0x1, URZ ;  /* 0xffffffff28067890 */ /* 0x000fe2000fffe03f */
[----:B------:R-:W-:-:S13]  /*7250*/  UMOV UR5, UR39 ;  /* 0x0000002700057c82 */ /* 0x000fda0008000000 */
.L_x_34:
[----:B------:R-:W-:-:S04]  /*7260*/  UIADD3 UR8, UR7, 0x1, URZ ;  /* 0x0000000107087890 */ /* 0x000fc8000fffe03f */
[----:B------:R-:W-:-:S04]  /*7270*/  UISETP.NE.AND UP0, UPT, UR8, 0x3, UPT ;  /* 0x000000030800788c */ /* 0x000fc8000bf05270 */
[----:B------:R-:W-:Y:S02]  /*7280*/  USEL UR9, URZ, 0x1, UP0 ;  /* 0x000000013f097887 */ /* 0x000fe40008000000 */
[----:B------:R-:W-:-:S04]  /*7290*/  USEL UR8, UR8, URZ, UP0 ;  /* 0x0000003f08087287 */ /* 0x000fc80008000000 */
[----:B------:R-:W-:Y:S02]  /*72a0*/  LOP3.LUT R9, R9, UR9, RZ, 0x3c, !PT ;  /* 0x0000000909097c12 */ /* 0x000fe4000f8e3cff */
[----:B------:R-:W-:Y:S01]  /*72b0*/  IMAD.U32 R8, RZ, RZ, UR8 ;  /* 0x00000008ff087e24 */ /* 0x000fe2000f8e00ff */
[----:B-----5:R-:W-:Y:S06]  /*72c0*/  @!P0 BRA `(.L_x_27) ;  /* 0x0000000000048947 */ /* 0x020fec0003800000 */
[----:B------:R-:W-:Y:S01]  /*72d0*/  BPT.TRAP 0x1 ;  /* 0x000000040000795c */ /* 0x000fe20000300000 */
.L_x_27:
        /* <DEDUP_REMOVED lines=128> */
[----:B------:R-:W0:Y:S01]  /*7ae0*/  S2UR UR9, SR_CgaCtaId ;  /* 0x00000000000979c3 */ /* 0x000e220000008800 */
[----:B------:R-:W-:Y:S01]  /*7af0*/  UMOV UR8, 0x400 ;  /* 0x0000040000087882 */ /* 0x000fe20000000000 */
[----:B------:R-:W-:Y:S01]  /*7b00*/  SHF.L.U32 R10, R9, 0x1f, RZ ;  /* 0x0000001f090a7819 */ /* 0x000fe200000006ff */
[----:B------:R-:W-:Y:S01]  /*7b10*/  ULEA UR10, UR7, UR4, 0xb ;  /* 0x00000004070a7291 */ /* 0x000fe2000f8e583f */
[----:B------:R-:W-:Y:S01]  /*7b20*/  UMOV UR11, 0x40000040 ;  /* 0x40000040000b7882 */ /* 0x000fe20000000000 */
[----:B0-----:R-:W-:-:S06]  /*7b30*/  ULEA UR8, UR9, UR8, 0x18 ;  /* 0x0000000809087291 */ /* 0x001fcc000f8ec03f */
[----:B------:R-:W-:-:S04]  /*7b40*/  IMAD.U32 R6, RZ, RZ, UR8 ;  /* 0x00000008ff067e24 */ /* 0x000fc8000f8e00ff */
[----:B------:R-:W-:-:S04]  /*7b50*/  IMAD R11, R8, 0x8, R6 ;  /* 0x00000008080b7824 */ /* 0x000fc800078e0206 */
[----:B------:R0:W1:Y:S01]  /*7b60*/  SYNCS.PHASECHK.TRANS64.TRYWAIT P1, [R11+URZ], R10 ;  /* 0x0000000a0b0075a7 */ /* 0x000062000802017f */
[----:B--2---:R-:W-:-:S06]  /*7b70*/  WARPGROUP.ARRIVE ;  /* 0x00000000000079c5 */ /* 0x004fcc0000000000 */
[----:B------:R-:W-:Y:S03]  /*7b80*/  QGMMA.64x256x32.F32.E4M3.E4M3 R24, R152, gdesc[UR8], R24, gsb0 ;  /* 0x03e0000898187df3 */ /* 0x000fe60008000818 */
        /* <DEDUP_REMOVED lines=61> */
[----:B------:R2:W-:Y:S01]  /*7f60*/  STL [R1+0xa0], R64 ;  /* 0x0000a04001007387 */ /* 0x0005e20000100800 */
[----:B------:R-:W-:Y:S02]  /*7f70*/  IMAD.MOV.U32 R190, RZ, RZ, R110 ;  /* 0x000000ffffbe7224 */ /* 0x000fe400078e006e */
[----:B------:R-:W-:Y:S01]  /*7f80*/  IMAD.MOV.U32 R189, RZ, RZ, R111 ;  /* 0x000000ffffbd7224 */ /* 0x000fe200078e006f */
[----:B------:R-:W3:Y:S01]  /*7f90*/  LDL.LU.64 R150, [R1+0x5b0] ;  /* 0x0005b00001967983 */ /* 0x000ee20000300a00 */
[----:B------:R-:W-:Y:S02]  /*7fa0*/  IMAD.MOV.U32 R192, RZ, RZ, R108 ;  /* 0x000000ffffc07224 */ /* 0x000fe400078e006c */
[----:B------:R-:W-:Y:S01]  /*7fb0*/  IMAD.MOV.U32 R191, RZ, RZ, R109 ;  /* 0x000000ffffbf7224 */ /* 0x000fe200078e006d */
[----:B------:R-:W3:Y:S01]  /*7fc0*/  LDL.LU.64 R148, [R1+0x5a8] ;  /* 0x0005a80001947983 */ /* 0x000ee20000300a00 */
[----:B------:R-:W-:-:S02]  /*7fd0*/  IMAD.MOV.U32 R194, RZ, RZ, R106 ;  /* 0x000000ffffc27224 */ /* 0x000fc400078e006a */
[----:B------:R-:W-:Y:S01]  /*7fe0*/  IMAD.MOV.U32 R193, RZ, RZ, R107 ;  /* 0x000000ffffc17224 */ /* 0x000fe200078e006b */
[----:B------:R-:W3:Y:S01]  /*7ff0*/  LDL.LU.64 R146, [R1+0x5a0] ;  /* 0x0005a00001927983 */ /* 0x000ee20000300a00 */
        /* <DEDUP_REMOVED lines=60> */
[----:B------:R-:W-:-:S03]  /*83c0*/  IMAD.MOV.U32 R235, RZ, RZ, R65 ;  /* 0x000000ffffeb7224 */ /* 0x000fc600078e0041 */
        /* <DEDUP_REMOVED lines=20> */
[----:B--2---:R-:W3:Y:S04]  /*8510*/  LDL.LU.64 R64, [R1+0x458] ;  /* 0x0004580001407983 */ /* 0x004ee80000300a00 */
        /* <DEDUP_REMOVED lines=19> */
[----:B------:R-:W3:Y:S01]  /*8650*/  LDL.LU.64 R24, [R1+0x3b8] ;  /* 0x0003b80001187983 */ /* 0x000ee20000300a00 */
[----:B------:R-:W-:-:S06]  /*8660*/  USHF.L.U32 UR7, UR7, 0xf, URZ ;  /* 0x0000000f07077899 */ /* 0x000fcc000800063f */
[----:B------:R-:W-:-:S05]  /*8670*/  LOP3.LUT R0, R19, UR7, RZ, 0xfc, !PT ;  /* 0x0000000713007c12 */ /* 0x000fca000f8efcff */
[----:B------:R-:W-:-:S04]  /*8680*/  IMAD.IADD R0, R6, 0x1, R0 ;  /* 0x0000000106007824 */ /* 0x000fc800078e0200 */
[----:B------:R-:W-:Y:S01]  /*8690*/  IMAD.IADD R3, R20, 0x1, R0 ;  /* 0x0000000114037824 */ /* 0x000fe200078e0200 */
[----:B------:R-:W-:Y:S04]  /*86a0*/  LDS.U8 R13, [R0+0x1800] ;  /* 0x00180000000d7984 */ /* 0x000fe80000000000 */
[----:B------:R-:W-:Y:S04]  /*86b0*/  LDS.U8 R12, [R3+0x1800] ;  /* 0x00180000030c7984 */ /* 0x000fe80000000000 */
[----:B------:R-:W-:Y:S04]  /*86c0*/  LDS.U8 R5, [R0+0x1808] ;  /* 0x0018080000057984 */ /* 0x000fe80000000000 */
[----:B------:R-:W2:Y:S01]  /*86d0*/  LDS.U8 R4, [R3+0x1808] ;  /* 0x0018080003047984 */ /* 0x000ea20000000000 */
[----:B------:R-:W-:Y:S01]  /*86e0*/  UMOV UR14, UR10 ;  /* 0x0000000a000e7c82 */ /* 0x000fe20008000000 */
[----:B------:R-:W-:Y:S01]  /*86f0*/  UMOV UR15, UR11 ;  /* 0x0000000b000f7c82 */ /* 0x000fe20008000000 */
        /* <DEDUP_REMOVED lines=57> */
[----:B---3--:R-:W3:Y:S04]  /*8a90*/  LDL.LU R44, [R1] ;  /* 0x00000000012c7983 */ /* 0x008ee80000300800 */
[----:B------:R-:W3:Y:S04]  /*8aa0*/  LDL.LU R45, [R1+0x4] ;  /* 0x00000400012d7983 */ /* 0x000ee80000300800 */
        /* <DEDUP_REMOVED lines=38> */
[----:B------:R-:W3:Y:S01]  /*8d10*/  LDL.LU R84, [R1+0xa0] ;  /* 0x0000a00001547983 */ /* 0x000ee20000300800 */
[----:B------:R-:W-:-:S02]  /*8d20*/  IMAD.MOV.U32 R151, RZ, RZ, R169 ;  /* 0x000000ffff977224 */ /* 0x000fc400078e00a9 */
[----:B------:R-:W-:Y:S02]  /*8d30*/  IMAD.MOV.U32 R156, RZ, RZ, R168 ;  /* 0x000000ffff9c7224 */ /* 0x000fe400078e00a8 */
[----:B------:R-:W-:Y:S01]  /*8d40*/  IMAD.MOV.U32 R169, RZ, RZ, R17 ;  /* 0x000000ffffa97224 */ /* 0x000fe200078e0011 */
[----:B--2---:R-:W-:Y:S01]  /*8d50*/  PRMT R17, R4, 0x7604, R5 ;  /* 0x0000760404117816 */ /* 0x004fe20000000005 */
[----:B------:R-:W-:Y:S01]  /*8d60*/  IMAD.MOV.U32 R168, RZ, RZ, R18 ;  /* 0x000000ffffa87224 */ /* 0x000fe200078e0012 */
[----:B------:R-:W-:Y:S01]  /*8d70*/  PRMT R18, R12, 0x7604, R13 ;  /* 0x000076040c127816 */ /* 0x000fe2000000000d */
[----:B------:R-:W-:Y:S01]  /*8d80*/  IMAD.IADD R5, R7, 0x1, R0 ;  /* 0x0000000107057824 */ /* 0x000fe200078e0200 */
[----:B------:R-:W-:Y:S01]  /*8d90*/  LDS.U8 R13, [R0+0x2000] ;  /* 0x00200000000d7984 */ /* 0x000fe20000000000 */
[----:B------:R-:W-:-:S03]  /*8da0*/  IMAD.MOV.U32 R149, RZ, RZ, R171 ;  /* 0x000000ffff957224 */ /* 0x000fc600078e00ab */
[----:B------:R-:W2:Y:S01]  /*8db0*/  LDS.U8 R12, [R3+0x2000] ;  /* 0x00200000030c7984 */ /* 0x000ea20000000000 */
[----:B------:R-:W-:-:S03]  /*8dc0*/  IMAD.MOV.U32 R171, RZ, RZ, R14 ;  /* 0x000000ffffab7224 */ /* 0x000fc600078e000e */
[----:B------:R-:W4:Y:S04]  /*8dd0*/  LDS.U8 R14, [R5+0x1808] ;  /* 0x00180800050e7984 */ /* 0x000f280000000000 */
[----:B------:R-:W5:Y:S01]  /*8de0*/  LDS.U8 R4, [R5+0x2000] ;  /* 0x0020000005047984 */ /* 0x000f620000000000 */
[----:B--2---:R-:W-:-:S03]  /*8df0*/  PRMT R12, R12, 0x7604, R13 ;  /* 0x000076040c0c7816 */ /* 0x004fc6000000000d */
[----:B------:R-:W-:Y:S01]  /*8e00*/  LDS.U8 R13, [R0+0x2008] ;  /* 0x00200800000d7984 */ /* 0x000fe20000000000 */
[----:B----4-:R-:W-:Y:S02]  /*8e10*/  PRMT R14, R14, 0x7054, R17 ;  /* 0x000070540e0e7816 */ /* 0x010fe40000000011 */
[----:B-----5:R-:W-:Y:S02]  /*8e20*/  PRMT R17, R4, 0x7054, R12 ;  /* 0x0000705404117816 */ /* 0x020fe4000000000c */
[----:B------:R-:W2:Y:S01]  /*8e30*/  LDS.U8 R12, [R3+0x2008] ;  /* 0x00200800030c7984 */ /* 0x000ea20000000000 */
[----:B------:R-:W-:Y:S02]  /*8e40*/  IMAD.MOV.U32 R150, RZ, RZ, R170 ;  /* 0x000000ffff967224 */ /* 0x000fe400078e00aa */
[----:B------:R-:W-:Y:S02]  /*8e50*/  IMAD.MOV.U32 R170, RZ, RZ, R15 ;  /* 0x000000ffffaa7224 */ /* 0x000fe400078e000f */
[----:B------:R-:W-:Y:S01]  /*8e60*/  IMAD.IADD R4, R7, 0x1, R3 ;  /* 0x0000000107047824 */ /* 0x000fe200078e0203 */
[----:B------:R-:W4:Y:S01]  /*8e70*/  LDS.U8 R15, [R5+0x1800] ;  /* 0x00180000050f7984 */ /* 0x000f220000000000 */
[----:B------:R-:W-:-:S02]  /*8e80*/  IMAD.MOV.U32 R145, RZ, RZ, R175 ;  /* 0x000000ffff917224 */ /* 0x000fc400078e00af */
[----:B------:R-:W-:Y:S01]  /*8e90*/  IMAD.MOV.U32 R146, RZ, RZ, R174 ;  /* 0x000000ffff927224 */ /* 0x000fe200078e00ae */
[----:B------:R-:W-:Y:S01]  /*8ea0*/  LDS.U8 R175, [R4+0x2008] ;  /* 0x0020080004af7984 */ /* 0x000fe20000000000 */
[----:B------:R-:W-:Y:S02]  /*8eb0*/  IMAD.MOV.U32 R147, RZ, RZ, R173 ;  /* 0x000000ffff937224 */ /* 0x000fe400078e00ad */
[----:B------:R-:W-:Y:S01]  /*8ec0*/  IMAD.MOV.U32 R148, RZ, RZ, R172 ;  /* 0x000000ffff947224 */ /* 0x000fe200078e00ac */
[----:B------:R-:W-:Y:S04]  /*8ed0*/  LDS.U8 R173, [R4+0x1808] ;  /* 0x0018080004ad7984 */ /* 0x000fe80000000000 */
[----:B------:R-:W-:Y:S04]  /*8ee0*/  LDS.U8 R172, [R4+0x1800] ;  /* 0x0018000004ac7984 */ /* 0x000fe80000000000 */
[----:B------:R-:W-:Y:S01]  /*8ef0*/  LDS.U8 R174, [R4+0x2000] ;  /* 0x0020000004ae7984 */ /* 0x000fe20000000000 */
[----:B--2---:R-:W-:-:S03]  /*8f00*/  PRMT R13, R12, 0x7604, R13 ;  /* 0x000076040c0d7816 */ /* 0x004fc6000000000d */
[----:B------:R-:W2:Y:S01]  /*8f10*/  LDS.U8 R12, [R5+0x2008] ;  /* 0x00200800050c7984 */ /* 0x000ea20000000000 */
[----:B------:R-:W-:Y:S02]  /*8f20*/  IMAD.MOV.U32 R157, RZ, RZ, R167 ;  /* 0x000000ffff9d7224 */ /* 0x000fe400078e00a7 */
[----:B------:R-:W-:Y:S01]  /*8f30*/  IMAD.MOV.U32 R158, RZ, RZ, R166 ;  /* 0x000000ffff9e7224 */ /* 0x000fe200078e00a6 */
[----:B----4-:R-:W-:Y:S01]  /*8f40*/  PRMT R15, R15, 0x7054, R18 ;  /* 0x000070540f0f7816 */ /* 0x010fe20000000012 */
        /* <DEDUP_REMOVED lines=16> */
[----:B------:R-:W-:Y:S01]  /*9050*/  IMAD.MOV.U32 R100, RZ, RZ, R220 ;  /* 0x000000ffff647224 */ /* 0x000fe200078e00dc */
[----:B--2---:R-:W-:Y:S01]  /*9060*/  PRMT R12, R12, 0x7054, R13 ;  /* 0x000070540c0c7816 */ /* 0x004fe2000000000d */
        /* <DEDUP_REMOVED lines=46> */
[----:B------:R-:W-:Y:S01]  /*9350*/  IMAD.MOV.U32 R167, RZ, RZ, R21 ;  /* 0x000000ffffa77224 */ /* 0x000fe200078e0015 */
[----:B------:R-:W-:Y:S01]  /*9360*/  PRMT R172, R172, 0x654, R15 ;  /* 0x00000654acac7816 */ /* 0x000fe2000000000f */
[----:B------:R-:W-:Y:S01]  /*9370*/  UIADD3 UR8, UR10, 0x2, URZ ;  /* 0x000000020a087890 */ /* 0x000fe2000fffe03f */
[----:B------:R-:W-:-:S02]  /*9380*/  PRMT R173, R173, 0x654, R14 ;  /* 0x00000654adad7816 */ /* 0x000fc4000000000e */
[----:B------:R-:W-:Y:S02]  /*9390*/  PRMT R174, R174, 0x654, R17 ;  /* 0x00000654aeae7816 */ /* 0x000fe40000000011 */
[----:B------:R-:W-:Y:S01]  /*93a0*/  PRMT R175, R175, 0x654, R12 ;  /* 0x00000654afaf7816 */ /* 0x000fe2000000000c */
[----:B------:R-:W-:Y:S01]  /*93b0*/  UMOV UR15, 0x40000040 ;  /* 0x40000040000f7882 */ /* 0x000fe20000000000 */
[----:B------:R-:W-:Y:S02]  /*93c0*/  UMOV UR14, UR8 ;  /* 0x00000008000e7c82 */ /* 0x000fe40008000000 */
[----:B---3--:R-:W-:-:S06]  /*93d0*/  WARPGROUP.ARRIVE ;  /* 0x00000000000079c5 */ /* 0x008fcc0000000000 */
        /* <DEDUP_REMOVED lines=66> */
[----:B--2---:R-:W2:Y:S04]  /*9800*/  LDL.LU.64 R150, [R1+0x3b0] ;  /* 0x0003b00001967983 */ /* 0x004ea80000300a00 */
        /* <DEDUP_REMOVED lines=53> */
[----:B------:R-:W-:Y:S04]  /*9b60*/  LDS.U8 R18, [R0+0x5800] ;  /* 0x0058000000127984 */ /* 0x000fe80000000000 */
[----:B------:R-:W3:Y:S04]  /*9b70*/  LDS.U8 R17, [R3+0x5800] ;  /* 0x0058000003117984 */ /* 0x000ee80000000000 */
[----:B------:R-:W-:Y:S04]  /*9b80*/  LDS.U8 R13, [R0+0x6000] ;  /* 0x00600000000d7984 */ /* 0x000fe80000000000 */
[----:B------:R-:W4:Y:S04]  /*9b90*/  LDS.U8 R12, [R3+0x6000] ;  /* 0x00600000030c7984 */ /* 0x000f280000000000 */
[----:B------:R-:W-:Y:S04]  /*9ba0*/  LDS.U8 R15, [R0+0x5808] ;  /* 0x00580800000f7984 */ /* 0x000fe80000000000 */
[----:B------:R-:W5:Y:S04]  /*9bb0*/  LDS.U8 R14, [R3+0x5808] ;  /* 0x00580800030e7984 */ /* 0x000f680000000000 */
[----:B------:R-:W-:Y:S04]  /*9bc0*/  LDS.U8 R168, [R4+0x5800] ;  /* 0x0058000004a87984 */ /* 0x000fe80000000000 */
[----:B------:R-:W-:Y:S04]  /*9bd0*/  LDS.U8 R169, [R4+0x5808] ;  /* 0x0058080004a97984 */ /* 0x000fe80000000000 */
[----:B------:R-:W-:Y:S04]  /*9be0*/  LDS.U8 R170, [R4+0x6000] ;  /* 0x0060000004aa7984 */ /* 0x000fe80000000000 */
[----:B------:R-:W-:Y:S01]  /*9bf0*/  LDS.U8 R171, [R4+0x6008] ;  /* 0x0060080004ab7984 */ /* 0x000fe20000000000 */
[----:B---3--:R-:W-:-:S02]  /*9c00*/  PRMT R18, R17, 0x7604, R18 ;  /* 0x0000760411127816 */ /* 0x008fc40000000012 */
[----:B----4-:R-:W-:Y:S02]  /*9c10*/  PRMT R17, R12, 0x7604, R13 ;  /* 0x000076040c117816 */ /* 0x010fe4000000000d */
[----:B------:R-:W3:Y:S04]  /*9c20*/  LDS.U8 R13, [R5+0x5808] ;  /* 0x00580800050d7984 */ /* 0x000ee80000000000 */
[----:B------:R-:W4:Y:S01]  /*9c30*/  LDS.U8 R12, [R5+0x6000] ;  /* 0x00600000050c7984 */ /* 0x000f220000000000 */
[----:B-----5:R-:W-:-:S03]  /*9c40*/  PRMT R15, R14, 0x7604, R15 ;  /* 0x000076040e0f7816 */ /* 0x020fc6000000000f */
[----:B------:R-:W-:Y:S01]  /*9c50*/  LDS.U8 R14, [R5+0x5800] ;  /* 0x00580000050e7984 */ /* 0x000fe20000000000 */
[----:B---3--:R-:W-:-:S03]  /*9c60*/  PRMT R15, R13, 0x7054, R15 ;  /* 0x000070540d0f7816 */ /* 0x008fc6000000000f */
[----:B------:R-:W-:Y:S01]  /*9c70*/  LDS.U8 R13, [R0+0x6008] ;  /* 0x00600800000d7984 */ /* 0x000fe20000000000 */
[----:B----4-:R-:W-:-:S03]  /*9c80*/  PRMT R17, R12, 0x7054, R17 ;  /* 0x000070540c117816 */ /* 0x010fc60000000011 */
[----:B------:R-:W3:Y:S02]  /*9c90*/  LDS.U8 R12, [R3+0x6008] ;  /* 0x00600800030c7984 */ /* 0x000ee40000000000 */
[----:B---3--:R-:W-:Y:S02]  /*9ca0*/  PRMT R13, R12, 0x7604, R13 ;  /* 0x000076040c0d7816 */ /* 0x008fe4000000000d */
[----:B------:R-:W3:Y:S01]  /*9cb0*/  LDS.U8 R12, [R5+0x6008] ;  /* 0x00600800050c7984 */ /* 0x000ee20000000000 */
[----:B------:R-:W-:Y:S02]  /*9cc0*/  PRMT R14, R14, 0x7054, R18 ;  /* 0x000070540e0e7816 */ /* 0x000fe40000000012 */
[----:B------:R-:W-:Y:S02]  /*9cd0*/  PRMT R169, R169, 0x654, R15 ;  /* 0x00000654a9a97816 */ /* 0x000fe4000000000f */
[----:B------:R-:W-:Y:S02]  /*9ce0*/  PRMT R168, R168, 0x654, R14 ;  /* 0x00000654a8a87816 */ /* 0x000fe4000000000e */
[----:B------:R-:W-:-:S02]  /*9cf0*/  PRMT R170, R170, 0x654, R17 ;  /* 0x00000654aaaa7816 */ /* 0x000fc40000000011 */
[----:B---3--:R-:W-:-:S04]  /*9d00*/  PRMT R12, R12, 0x7054, R13 ;  /* 0x000070540c0c7816 */ /* 0x008fc8000000000d */
[----:B------:R-:W-:-:S04]  /*9d10*/  PRMT R171, R171, 0x654, R12 ;  /* 0x00000654abab7816 */ /* 0x000fc8000000000c */
[----:B--2---:R-:W-:-:S06]  /*9d20*/  WARPGROUP.ARRIVE ;  /* 0x00000000000079c5 */ /* 0x004fcc0000000000 */
[----:B------:R-:W-:Y:S03]  /*9d30*/  QGMMA.64x256x32.F32.E4M3.E4M3 R24, R168, gdesc[UR12], R24, gsb0 ;  /* 0x03e0000ca8187df3 */ /* 0x000fe60008000818 */
[----:B------:R-:W-:Y:S02]  /*9d40*/  WARPGROUP.DEPBAR.LE gsb0, 0x0 ;  /* 0x00008000000079c5 */ /* 0x000fe40000010000 */
[----:B------:R-:W-:Y:S04]  /*9d50*/  LDS.U8 R18, [R0+0x2800] ;  /* 0x0028000000127984 */ /* 0x000fe80000000000 */
[----:B------:R-:W2:Y:S04]  /*9d60*/  LDS.U8 R17, [R3+0x2800] ;  /* 0x0028000003117984 */ /* 0x000ea80000000000 */
[----:B------:R-:W-:Y:S04]  /*9d70*/  LDS.U8 R13, [R0+0x3000] ;  /* 0x00300000000d7984 */ /* 0x000fe80000000000 */
[----:B------:R-:W3:Y:S04]  /*9d80*/  LDS.U8 R12, [R3+0x3000] ;  /* 0x00300000030c7984 */ /* 0x000ee80000000000 */
[----:B------:R-:W-:Y:S04]  /*9d90*/  LDS.U8 R15, [R0+0x2808] ;  /* 0x00280800000f7984 */ /* 0x000fe80000000000 */
[----:B------:R-:W4:Y:S04]  /*9da0*/  LDS.U8 R14, [R3+0x2808] ;  /* 0x00280800030e7984 */ /* 0x000f280000000000 */
[----:B------:R-:W-:Y:S04]  /*9db0*/  LDS.U8 R159, [R4+0x3008] ;  /* 0x00300800049f7984 */ /* 0x000fe80000000000 */
[----:B------:R-:W-:Y:S04]  /*9dc0*/  LDS.U8 R152, [R4+0x6800] ;  /* 0x0068000004987984 */ /* 0x000fe80000000000 */
[----:B------:R-:W-:Y:S04]  /*9dd0*/  LDS.U8 R153, [R4+0x6808] ;  /* 0x0068080004997984 */ /* 0x000fe80000000000 */
[----:B------:R-:W-:Y:S04]  /*9de0*/  LDS.U8 R154, [R4+0x7000] ;  /* 0x00700000049a7984 */ /* 0x000fe80000000000 */
[----:B------:R-:W-:Y:S01]  /*9df0*/  LDS.U8 R156, [R4+0x2800] ;  /* 0x00280000049c7984 */ /* 0x000fe20000000000 */
[----:B--2---:R-:W-:-:S03]  /*9e00*/  PRMT R18, R17, 0x7604, R18 ;  /* 0x0000760411127816 */ /* 0x004fc60000000012 */
[----:B------:R-:W-:Y:S04]  /*9e10*/  LDS.U8 R157, [R4+0x2808] ;  /* 0x00280800049d7984 */ /* 0x000fe80000000000 */
[----:B------:R-:W-:Y:S01]  /*9e20*/  LDS.U8 R158, [R4+0x3000] ;  /* 0x00300000049e7984 */ /* 0x000fe20000000000 */
[----:B---3--:R-:W-:-:S03]  /*9e30*/  PRMT R17, R12, 0x7604, R13 ;  /* 0x000076040c117816 */ /* 0x008fc6000000000d */
[----:B------:R-:W-:Y:S04]  /*9e40*/  LDS.U8 R155, [R4+0x7008] ;  /* 0x00700800049b7984 */ /* 0x000fe80000000000 */
[----:B------:R-:W2:Y:S04]  /*9e50*/  LDS.U8 R13, [R5+0x2808] ;  /* 0x00280800050d7984 */ /* 0x000ea80000000000 */
[----:B------:R-:W3:Y:S01]  /*9e60*/  LDS.U8 R12, [R5+0x3000] ;  /* 0x00300000050c7984 */ /* 0x000ee20000000000 */
[----:B----4-:R-:W-:-:S03]  /*9e70*/  PRMT R15, R14, 0x7604, R15 ;  /* 0x000076040e0f7816 */ /* 0x010fc6000000000f */
[----:B------:R-:W-:Y:S01]  /*9e80*/  LDS.U8 R14, [R5+0x2800] ;  /* 0x00280000050e7984 */ /* 0x000fe20000000000 */
[----:B--2---:R-:W-:-:S03]  /*9e90*/  PRMT R15, R13, 0x7054, R15 ;  /* 0x000070540d0f7816 */ /* 0x004fc6000000000f */
[----:B------:R-:W-:Y:S01]  /*9ea0*/  LDS.U8 R13, [R0+0x3008] ;  /* 0x00300800000d7984 */ /* 0x000fe20000000000 */
[----:B---3--:R-:W-:-:S03]  /*9eb0*/  PRMT R17, R12, 0x7054, R17 ;  /* 0x000070540c117816 */ /* 0x008fc60000000011 */
[----:B------:R-:W2:Y:S02]  /*9ec0*/  LDS.U8 R12, [R3+0x3008] ;  /* 0x00300800030c7984 */ /* 0x000ea40000000000 */
[----:B--2---:R-:W-:Y:S02]  /*9ed0*/  PRMT R13, R12, 0x7604, R13 ;  /* 0x000076040c0d7816 */ /* 0x004fe4000000000d */
[----:B------:R-:W2:Y:S02]  /*9ee0*/  LDS.U8 R12, [R5+0x3008] ;  /* 0x00300800050c7984 */ /* 0x000ea40000000000 */
[----:B--2---:R-:W-:Y:S02]  /*9ef0*/  PRMT R12, R12, 0x7054, R13 ;  /* 0x000070540c0c7816 */ /* 0x004fe4000000000d */
[----:B------:R-:W-:Y:S02]  /*9f00*/  LDS.U8 R13, [R0+0x6800] ;  /* 0x00680000000d7984 */ /* 0x000fe40000000000 */
[----:B------:R-:W-:-:S02]  /*9f10*/  PRMT R159, R159, 0x654, R12 ;  /* 0x000006549f9f7816 */ /* 0x000fc4000000000c */
        /* <DEDUP_REMOVED lines=20> */
[----:B------:R-:W2:Y:S01]  /*a060*/  LDS.U8 R12, [R5+0x7008] ;  /* 0x00700800050c7984 */ /* 0x000ea20000000000 */
[----:B------:R-:W-:Y:S02]  /*a070*/  PRMT R14, R14, 0x7054, R18 ;  /* 0x000070540e0e7816 */ /* 0x000fe40000000012 */
[----:B------:R-:W-:Y:S02]  /*a080*/  PRMT R157, R157, 0x654, R15 ;  /* 0x000006549d9d7816 */ /* 0x000fe4000000000f */
[----:B------:R-:W-:Y:S02]  /*a090*/  PRMT R156, R156, 0x654, R14 ;  /* 0x000006549c9c7816 */ /* 0x000fe4000000000e */
[----:B------:R-:W-:-:S02]  /*a0a0*/  PRMT R158, R158, 0x654, R17 ;  /* 0x000006549e9e7816 */ /* 0x000fc40000000011 */
[----:B--2---:R-:W-:-:S04]  /*a0b0*/  PRMT R12, R12, 0x7054, R13 ;  /* 0x000070540c0c7816 */ /* 0x004fc8000000000d */
[----:B------:R-:W-:Y:S01]  /*a0c0*/  PRMT R155, R155, 0x654, R12 ;  /* 0x000006549b9b7816 */ /* 0x000fe2000000000c */
[----:B01----:R-:W-:Y:S06]  /*a0d0*/  @!P0 BRA `(.L_x_28) ;  /* 0x0000000000048947 */ /* 0x003fec0003800000 */
[----:B------:R-:W-:Y:S01]  /*a0e0*/  BPT.TRAP 0x1 ;  /* 0x000000040000795c */ /* 0x000fe20000300000 */
.L_x_28:
[----:B------:R-:W-:Y:S01]  /*a0f0*/  UISETP.GT.U32.AND UP0, UPT, UR43, 0x1, UPT ;  /* 0x000000012b00788c */ /* 0x000fe2000bf04070 */
[----:B------:R-:W-:-:S04]  /*a100*/  IMAD.U32 R12, RZ, RZ, UR5 ;  /* 0x00000005ff0c7e24 */ /* 0x000fc8000f8e00ff */
[----:B------:R-:W-:Y:S01]  /*a110*/  IMAD R12, R12, 0x8, R6 ;  /* 0x000000080c0c7824 */ /* 0x000fe200078e0206 */
[----:B------:R-:W-:-:S03]  /*a120*/  PLOP3.LUT P2, PT, PT, PT, UP0, 0x80, 0x0 ;  /* 0x000000000000781c */ /* 0x000fc60003f4f008 */
[----:B------:R-:W-:-:S05]  /*a130*/  VIADD R12, R12, 0x18 ;  /* 0x000000180c0c7836 */ /* 0x000fca0000000000 */
[----:B------:R-:W-:-:S04]  /*a140*/  PRMT R12, RZ, 0x654, R12 ;  /* 0x00000654ff0c7816 */ /* 0x000fc8000000000c */
[----:B------:R0:W-:Y:S01]  /*a150*/  SYNCS.ARRIVE.TRANS64.RED.A1T0 RZ, [R12+URZ], RZ ;  /* 0x000000ff0cff79a7 */ /* 0x0001e2000810043f */
[----:B------:R-:W-:Y:S05]  /*a160*/  @P2 BRA `(.L_x_29) ;  /* 0x0000000000042947 */ /* 0x000fea0003800000 */
[----:B------:R-:W-:Y:S01]  /*a170*/  BPT.TRAP 0x1 ;  /* 0x000000040000795c */ /* 0x000fe20000300000 */
.L_x_29:
        /* <DEDUP_REMOVED lines=59> */
[----:B------:R-:W-:Y:S04]  /*a530*/  LDS.U8 R17, [R0+0x3800] ;  /* 0x0038000000117984 */ /* 0x000fe80000000000 */
[----:B------:R-:W1:Y:S04]  /*a540*/  LDS.U8 R15, [R3+0x3800] ;  /* 0x00380000030f7984 */ /* 0x000e680000000000 */
[----:B------:R-:W-:Y:S04]  /*a550*/  STL.64 [R1+0x228], R36 ;  /* 0x0002282401007387 */ /* 0x000fe80000100a00 */
[----:B------:R-:W-:Y:S04]  /*a560*/  LDS.U8 R13, [R0+0x3808] ;  /* 0x00380800000d7984 */ /* 0x000fe80000000000 */
[----:B0-----:R-:W0:Y:S04]  /*a570*/  LDS.U8 R12, [R3+0x3808] ;  /* 0x00380800030c7984 */ /* 0x001e280000000000 */
[----:B------:R-:W-:Y:S04]  /*a580*/  STL.64 [R1+0x220], R34 ;  /* 0x0002202201007387 */ /* 0x000fe80000100a00 */
[----:B------:R-:W-:Y:S04]  /*a590*/  STL.64 [R1+0x218], R32 ;  /* 0x0002182001007387 */ /* 0x000fe80000100a00 */
[----:B------:R-:W-:Y:S04]  /*a5a0*/  STL.64 [R1+0x210], R30 ;  /* 0x0002101e01007387 */ /* 0x000fe80000100a00 */
[----:B------:R2:W-:Y:S04]  /*a5b0*/  STL.64 [R1+0x208], R28 ;  /* 0x0002081c01007387 */ /* 0x0005e80000100a00 */
[----:B------:R-:W-:Y:S04]  /*a5c0*/  LDS.U8 R166, [R4+0x4000] ;  /* 0x0040000004a67984 */ /* 0x000fe80000000000 */
[----:B------:R-:W-:Y:S04]  /*a5d0*/  LDS.U8 R167, [R4+0x4008] ;  /* 0x0040080004a77984 */ /* 0x000fe80000000000 */
[----:B--2---:R-:W2:Y:S04]  /*a5e0*/  LDL.LU R28, [R1] ;  /* 0x00000000011c7983 */ /* 0x004ea80000300800 */
        /* <DEDUP_REMOVED lines=30> */
[----:B-1----:R-:W-:-:S03]  /*a7d0*/  PRMT R15, R15, 0x7604, R17 ;  /* 0x000076040f0f7816 */ /* 0x002fc60000000011 */
[----:B------:R-:W2:Y:S01]  /*a7e0*/  LDL.LU R59, [R1+0x7c] ;  /* 0x00007c00013b7983 */ /* 0x000ea20000300800 */
[----:B0-----:R-:W-:-:S03]  /*a7f0*/  PRMT R17, R12, 0x7604, R13 ;  /* 0x000076040c117816 */ /* 0x001fc6000000000d */
[----:B------:R-:W2:Y:S04]  /*a800*/  LDL.LU R60, [R1+0x80] ;  /* 0x00008000013c7983 */ /* 0x000ea80000300800 */
[----:B------:R-:W2:Y:S04]  /*a810*/  LDL.LU R61, [R1+0x84] ;  /* 0x00008400013d7983 */ /* 0x000ea80000300800 */
[----:B------:R-:W2:Y:S04]  /*a820*/  LDL.LU R62, [R1+0x88] ;  /* 0x00008800013e7983 */ /* 0x000ea80000300800 */
[----:B------:R-:W2:Y:S04]  /*a830*/  LDL.LU R63, [R1+0x8c] ;  /* 0x00008c00013f7983 */ /* 0x000ea80000300800 */
[----:B------:R-:W2:Y:S04]  /*a840*/  LDL.LU R64, [R1+0x90] ;  /* 0x0000900001407983 */ /* 0x000ea80000300800 */
[----:B------:R-:W-:Y:S04]  /*a850*/  LDS.U8 R13, [R0+0x4000] ;  /* 0x00400000000d7984 */ /* 0x000fe80000000000 */
[----:B------:R-:W0:Y:S04]  /*a860*/  LDS.U8 R12, [R3+0x4000] ;  /* 0x00400000030c7984 */ /* 0x000e280000000000 */
        /* <DEDUP_REMOVED lines=36> */
[----:B0-----:R-:W-:-:S03]  /*aab0*/  PRMT R13, R12, 0x7604, R13 ;  /* 0x000076040c0d7816 */ /* 0x001fc6000000000d */
[----:B------:R-:W2:Y:S04]  /*aac0*/  LDL.LU R101, [R1+0x124] ;  /* 0x0001240001657983 */ /* 0x000ea80000300800 */
[----:B------:R-:W2:Y:S04]  /*aad0*/  LDL.LU R102, [R1+0x128] ;  /* 0x0001280001667983 */ /* 0x000ea80000300800 */
[----:B------:R-:W2:Y:S04]  /*aae0*/  LDL.LU R103, [R1+0x12c] ;  /* 0x00012c0001677983 */ /* 0x000ea80000300800 */
[----:B------:R-:W2:Y:S04]  /*aaf0*/  LDL.LU R104, [R1+0x130] ;  /* 0x0001300001687983 */ /* 0x000ea80000300800 */
[----:B------:R-:W2:Y:S04]  /*ab00*/  LDL.LU R105, [R1+0x134] ;  /* 0x0001340001697983 */ /* 0x000ea80000300800 */
        /* <DEDUP_REMOVED lines=42> */
[----:B------:R-:W2:Y:S01]  /*adb0*/  LDL.LU R146, [R1+0x1d8] ;  /* 0x0001d80001927983 */ /* 0x000ea20000300800 */
[----:B------:R-:W-:-:S03]  /*adc0*/  PRMT R166, R166, 0x654, R12 ;  /* 0x00000654a6a67816 */ /* 0x000fc6000000000c */
        /* <DEDUP_REMOVED lines=10> */
[----:B------:R-:W2:Y:S01]  /*ae70*/  LDL.LU R155, [R1+0x1fc] ;  /* 0x0001fc00019b7983 */ /* 0x000ea20000300800 */
[----:B------:R-:W-:Y:S01]  /*ae80*/  UIADD3 UR8, UR10, 0x4, URZ ;  /* 0x000000040a087890 */ /* 0x000fe2000fffe03f */
[----:B------:R-:W-:-:S02]  /*ae90*/  UMOV UR15, 0x40000040 ;  /* 0x40000040000f7882 */ /* 0x000fc40000000000 */
[----:B------:R-:W-:Y:S04]  /*aea0*/  LDS.U8 R160, [R4+0x7800] ;  /* 0x0078000004a07984 */ /* 0x000fe80000000000 */
[----:B------:R-:W-:Y:S01]  /*aeb0*/  LDS.U8 R161, [R4+0x7808] ;  /* 0x0078080004a17984 */ /* 0x000fe20000000000 */
[----:B------:R-:W-:-:S03]  /*aec0*/  UMOV UR14, UR8 ;  /* 0x00000008000e7c82 */ /* 0x000fc60008000000 */
[----:B------:R-:W1:Y:S04]  /*aed0*/  LDS.U8 R14, [R5+0x3800] ;  /* 0x00380000050e7984 */ /* 0x000e680000000000 */
[----:B------:R-:W3:Y:S04]  /*aee0*/  LDS.U8 R164, [R4+0x3800] ;  /* 0x0038000004a47984 */ /* 0x000ee80000000000 */
[----:B------:R-:W-:Y:S01]  /*aef0*/  LDS.U8 R165, [R4+0x3808] ;  /* 0x0038080004a57984 */ /* 0x000fe20000000000 */
[----:B0-----:R-:W-:-:S03]  /*af00*/  PRMT R13, R12, 0x7604, R13 ;  /* 0x000076040c0d7816 */ /* 0x001fc6000000000d */
[----:B------:R-:W-:Y:S04]  /*af10*/  LDS.U8 R162, [R4+0x8000] ;  /* 0x0080000004a27984 */ /* 0x000fe80000000000 */
[----:B------:R-:W0:Y:S01]  /*af20*/  LDS.U8 R12, [R5+0x4008] ;  /* 0x00400800050c7984 */ /* 0x000e220000000000 */
[----:B-1----:R-:W-:-:S03]  /*af30*/  PRMT R15, R14, 0x7054, R15 ;  /* 0x000070540e0f7816 */ /* 0x002fc6000000000f */
[----:B------:R-:W1:Y:S01]  /*af40*/  LDS.U8 R14, [R5+0x3808] ;  /* 0x00380800050e7984 */ /* 0x000e620000000000 */
[----:B------:R-:W-:Y:S01]  /*af50*/  UIADD3 UR5, UR5, 0x1, URZ ;  /* 0x0000000105057890 */ /* 0x000fe2000fffe03f */
[----:B---3--:R-:W-:Y:S02]  /*af60*/  PRMT R164, R164, 0x654, R15 ;  /* 0x00000654a4a47816 */ /* 0x008fe4000000000f */
[----:B0-----:R-:W-:Y:S02]  /*af70*/  PRMT R12, R12, 0x7054, R13 ;  /* 0x000070540c0c7816 */ /* 0x001fe4000000000d */
[----:B------:R-:W-:Y:S02]  /*af80*/  LDS.U8 R13, [R0+0x7800] ;  /* 0x00780000000d7984 */ /* 0x000fe40000000000 */
[----:B------:R-:W-:Y:S02]  /*af90*/  PRMT R167, R167, 0x654, R12 ;  /* 0x00000654a7a77816 */ /* 0x000fe4000000000c */
[----:B------:R-:W0:Y:S01]  /*afa0*/  LDS.U8 R12, [R3+0x7800] ;  /* 0x00780000030c7984 */ /* 0x000e220000000000 */
[----:B-1----:R-:W-:Y:S01]  /*afb0*/  PRMT R14, R14, 0x7054, R17 ;  /* 0x000070540e0e7816 */ /* 0x002fe20000000011 */
[----:B------:R-:W-:-:S03]  /*afc0*/  UISETP.NE.AND UP0, UPT, UR5, 0x3, UPT ;  /* 0x000000030500788c */ /* 0x000fc6000bf05270 */
[----:B------:R-:W-:Y:S02]  /*afd0*/  PRMT R165, R165, 0x654, R14 ;  /* 0x00000654a5a57816 */ /* 0x000fe4000000000e */
        /* <DEDUP_REMOVED lines=16> */
[----:B------:R-:W3:Y:S01]  /*b0e0*/  LDS.U8 R5, [R5+0x8008] ;  /* 0x0080080005057984 */ /* 0x000ee20000000000 */
[----:B-1----:R-:W-:Y:S01]  /*b0f0*/  PRMT R0, R3, 0x7604, R0 ;  /* 0x0000760403007816 */ /* 0x002fe20000000000 */
[----:B--2---:R-:W-:-:S06]  /*b100*/  WARPGROUP.ARRIVE ;  /* 0x00000000000079c5 */ /* 0x004fcc0000000000 */
[----:B------:R-:W-:Y:S01]  /*b110*/  QGMMA.64x256x32.F32.E4M3.E4M3 R28, R156, gdesc[UR12], R28, gsb0 ;  /* 0x03e0000c9c1c7df3 */ /* 0x000fe2000800081c */
[----:B------:R-:W-:Y:S01]  /*b120*/  USEL UR5, UR5, URZ, UP0 ;  /* 0x0000003f05057287 */ /* 0x000fe20008000000 */
[----:B0-----:R-:W-:Y:S02]  /*b130*/  PRMT R12, R12, 0x7054, R13 ;  /* 0x000070540c0c7816 */ /* 0x001fe4000000000d */
[----:B---3--:R-:W-:Y:S02]  /*b140*/  PRMT R5, R5, 0x7054, R0 ;  /* 0x0000705405057816 */ /* 0x008fe40000000000 */
[----:B------:R-:W-:Y:S01]  /*b150*/  PRMT R162, R162, 0x654, R12 ;  /* 0x00000654a2a27816 */ /* 0x000fe2000000000c */
        /* <DEDUP_REMOVED lines=132> */
[----:B------:R-:W0:Y:S02]  /*b9a0*/  LDS.U8 R4, [R4+0x8008] ;  /* 0x0080080004047984 */ /* 0x000e240000000000 */
[----:B0-----:R-:W-:Y:S01]  /*b9b0*/  PRMT R163, R4, 0x654, R5 ;  /* 0x0000065404a37816 */ /* 0x001fe20000000005 */
[----:B------:R-:W-:Y:S06]  /*b9c0*/  @!P0 BRA `(.L_x_30) ;  /* 0x0000000000048947 */ /* 0x000fec0003800000 */
[----:B------:R-:W-:Y:S01]  /*b9d0*/  BPT.TRAP 0x1 ;  /* 0x000000040000795c */ /* 0x000fe20000300000 */
.L_x_30:
[----:B------:R-:W-:Y:S04]  /*b9e0*/  BSSY B0, `(.L_x_31) ;  /* 0x0000004000007945 */ /* 0x000fe80003800000 */
[----:B------:R-:W-:Y:S05]  /*b9f0*/  @P1 BRA `(.L_x_32) ;  /* 0x0000000000081947 */ /* 0x000fea0003800000 */
[----:B------:R-:W0:Y:S02]  /*ba00*/  SYNCS.PHASECHK.TRANS64.TRYWAIT P1, [R11+URZ], R10 ;  /* 0x0000000a0b0075a7 */ /* 0x000e24000802017f */
[----:B0-----:R-:W-:Y:S05]  /*ba10*/  @!P1 BRA `(.L_x_33) ;  /* 0x000001bc00409947 */ /* 0x001fea0003800000 */
.L_x_32:
[----:B------:R-:W-:Y:S05]  /*ba20*/  BSYNC B0 ;  /* 0x0000000000007941 */ /* 0x000fea0003800000 */
.L_x_31:
[----:B0-----:R-:W-:Y:S01]  /*ba30*/  IMAD.SHL.U32 R10, R8, 0x8000, RZ ;  /* 0x00008000080a7824 */ /* 0x001fe200078e00ff */
[----:B------:R-:W-:Y:S05]  /*ba40*/  WARPSYNC.ALL ;  /* 0x0000000000007948 */ /* 0x000fea0003800000 */
[----:B------:R-:W-:-:S05]  /*ba50*/  LOP3.LUT R0, R10, R19, RZ, 0xfc, !PT ;  /* 0x000000130a007212 */ /* 0x000fca00078efcff */
        /* <DEDUP_REMOVED lines=23> */
[----:B------:R-:W3:Y:S04]  /*bbd0*/  LDS.U8 R152, [R4+0x800] ;  /* 0x0008000004987984 */ /* 0x000ee80000000000 */
[----:B------:R-:W-:Y:S04]  /*bbe0*/  LDS.U8 R158, [R4+0x5000] ;  /* 0x00500000049e7984 */ /* 0x000fe80000000000 */
        /* <DEDUP_REMOVED lines=31> */
[----:B0-----:R-:W-:Y:S02]  /*bde0*/  PRMT R11, R11, 0x7054, R12 ;  /* 0x000070540b0b7816 */ /* 0x001fe4000000000c */
[----:B--2---:R-:W-:Y:S02]  /*bdf0*/  PRMT R5, R5, 0x7054, R0 ;  /* 0x0000705405057816 */ /* 0x004fe40000000000 */
[----:B------:R-:W-:-:S02]  /*be00*/  PRMT R158, R158, 0x654, R11 ;  /* 0x000006549e9e7816 */ /* 0x000fc4000000000b */
[----:B------:R-:W-:Y:S01]  /*be10*/  PRMT R159, R4, 0x654, R5 ;  /* 0x00000654049f7816 */ /* 0x000fe20000000005 */
        /* <DEDUP_REMOVED lines=200> */
[----:B------:R0:W5:Y:S04]  /*caa0*/  LDL.LU.64 R158, [R1+0x3f0] ;  /* 0x0003f000019e7983 */ /* 0x0001680000300a00 */
[----:B------:R0:W5:Y:S04]  /*cab0*/  LDL.LU.64 R156, [R1+0x3e8] ;  /* 0x0003e800019c7983 */ /* 0x0001680000300a00 */
[----:B------:R0:W5:Y:S04]  /*cac0*/  LDL.LU.64 R154, [R1+0x3e0] ;  /* 0x0003e000019a7983 */ /* 0x0001680000300a00 */
[----:B------:R0:W5:Y:S04]  /*cad0*/  LDL.LU.64 R152, [R1+0x3d8] ;  /* 0x0003d80001987983 */ /* 0x0001680000300a00 */
        /* <DEDUP_REMOVED lines=58> */
[----:B------:R-:W-:Y:S01]  /*ce80*/  UISETP.GT.AND UP0, UPT, UR6, 0x2, UPT ;  /* 0x000000020600788c */ /* 0x000fe2000bf04270 */
[----:B------:R-:W-:Y:S01]  /*ce90*/  R2UR UR7, R8 ;  /* 0x00000000080772ca */ /* 0x000fe200000e0000 */
[----:B------:R-:W-:-:S04]  /*cea0*/  UIADD3 UR6, UR6, -0x1, URZ ;  /* 0xffffffff06067890 */ /* 0x000fc8000fffe03f */
[----:B------:R-:W-:Y:S01]  /*ceb0*/  PLOP3.LUT P1, PT, PT, PT, UP0, 0x80, 0x0 ;  /* 0x000000000000781c */ /* 0x000fe20003f2f008 */
[----:B--2---:R-:W-:-:S06]  /*cec0*/  WARPGROUP.ARRIVE ;  /* 0x00000000000079c5 */ /* 0x004fcc0000000000 */
[----:B------:R-:W-:Y:S03]  /*ced0*/  QGMMA.64x256x32.F32.E4M3.E4M3 R24, R160, gdesc[UR8], R24, gsb0 ;  /* 0x03e00008a0187df3 */ /* 0x000fe60008000818 */
[----:B------:R-:W-:-:S03]  /*cee0*/  WARPGROUP.DEPBAR.LE gsb0, 0x0 ;  /* 0x00008000000079c5 */ /* 0x000fc60000010000 */
[----:B0-----:R-:W-:Y:S05]  /*cef0*/  @P1 BRA `(.L_x_34) ;  /* 0xffffffa000d81947 */ /* 0x001fea000383ffff */
.L_x_26:
        /* <DEDUP_REMOVED lines=128> */
[----:B------:R-:W-:Y:S01]  /*d700*/  IMAD.MOV.U32 R9, RZ, RZ, 0x40000040 ;  /* 0x40000040ff097424 */ /* 0x000fe200078e00ff */
[----:B------:R-:W-:-:S02]  /*d710*/  LEA R8, R8, UR4, 0xb ;  /* 0x0000000408087c11 */ /* 0x000fc4000f8e58ff */
[----:B------:R-:W-:Y:S02]  /*d720*/  IADD3 R0, R6, R10, R19 ;  /* 0x0000000a06007210 */ /* 0x000fe40007ffe013 */
[----:B------:R-:W-:Y:S02]  /*d730*/  R2UR UR6, R8 ;  /* 0x00000000080672ca */ /* 0x000fe400000e0000 */
[----:B------:R-:W-:Y:S01]  /*d740*/  R2UR UR7, R9 ;  /* 0x00000000090772ca */ /* 0x000fe200000e0000 */
[----:B--2--5:R-:W-:-:S12]  /*d750*/  WARPGROUP.ARRIVE ;  /* 0x00000000000079c5 */ /* 0x024fd80000000000 */
        /* <DEDUP_REMOVED lines=144> */
[----:B------:R-:W-:-:S03]  /*e060*/  IMAD.MOV.U32 R235, RZ, RZ, R57 ;  /* 0x000000ffffeb7224 */ /* 0x000fc600078e0039 */
        /* <DEDUP_REMOVED lines=33> */
[----:B------:R-:W-:-:S02]  /*e280*/  R2UR UR6, R8 ;  /* 0x00000000080672ca */ /* 0x000fc400000e0000 */
[----:B------:R-:W-:Y:S01]  /*e290*/  R2UR UR7, R9 ;  /* 0x00000000090772ca */ /* 0x000fe200000e0000 */
[----:B--2---:R-:W-:-:S12]  /*e2a0*/  WARPGROUP.ARRIVE ;  /* 0x00000000000079c5 */ /* 0x004fd80000000000 */
        /* <DEDUP_REMOVED lines=100> */
[----:B------:R-:W-:Y:S02]  /*e8f0*/  IMAD.IADD R3, R20, 0x1, R0 ;  /* 0x0000000114037824 */ /* 0x000fe400078e0200 */
[----:B------:R-:W-:Y:S02]  /*e900*/  IMAD.MOV.U32 R149, RZ, RZ, R5 ;  /* 0x000000ffff957224 */ /* 0x000fe400078e0005 */
[----:B------:R-:W-:Y:S01]  /*e910*/  IMAD.MOV.U32 R150, RZ, RZ, R4 ;  /* 0x000000ffff967224 */ /* 0x000fe200078e0004 */
[----:B------:R-:W-:Y:S04]  /*e920*/  LDS.U8 R5, [R0+0x1808] ;  /* 0x0018080000057984 */ /* 0x000fe80000000000 */
[----:B------:R-:W0:Y:S01]  /*e930*/  LDS.U8 R4, [R3+0x1808] ;  /* 0x0018080003047984 */ /* 0x000e220000000000 */
[----:B------:R-:W-:-:S02]  /*e940*/  IMAD.MOV.U32 R147, RZ, RZ, R11 ;  /* 0x000000ffff937224 */ /* 0x000fc400078e000b */
[----:B------:R-:W-:Y:S01]  /*e950*/  IMAD.MOV.U32 R148, RZ, RZ, R10 ;  /* 0x000000ffff947224 */ /* 0x000fe200078e000a */
[----:B------:R-:W-:Y:S04]  /*e960*/  LDS.U8 R11, [R0+0x1800] ;  /* 0x00180000000b7984 */ /* 0x000fe80000000000 */
[----:B------:R-:W1:Y:S01]  /*e970*/  LDS.U8 R10, [R3+0x1800] ;  /* 0x00180000030a7984 */ /* 0x000e620000000000 */
[----:B------:R-:W-:Y:S02]  /*e980*/  IMAD.MOV.U32 R144, RZ, RZ, R14 ;  /* 0x000000ffff907224 */ /* 0x000fe400078e000e */
[----:B------:R-:W-:Y:S02]  /*e990*/  IMAD.MOV.U32 R145, RZ, RZ, R13 ;  /* 0x000000ffff917224 */ /* 0x000fe400078e000d */
[----:B------:R-:W-:Y:S01]  /*e9a0*/  IMAD.MOV.U32 R146, RZ, RZ, R12 ;  /* 0x000000ffff927224 */ /* 0x000fe200078e000c */
[----:B------:R-:W-:Y:S01]  /*e9b0*/  LDS.U8 R13, [R0+0x2000] ;  /* 0x00200000000d7984 */ /* 0x000fe20000000000 */
[----:B------:R-:W-:-:S03]  /*e9c0*/  IMAD.MOV.U32 R143, RZ, RZ, R15 ;  /* 0x000000ffff8f7224 */ /* 0x000fc600078e000f */
[----:B------:R-:W3:Y:S01]  /*e9d0*/  LDS.U8 R12, [R3+0x2000] ;  /* 0x00200000030c7984 */ /* 0x000ee20000000000 */
[----:B0-----:R-:W-:Y:S01]  /*e9e0*/  PRMT R14, R4, 0x7604, R5 ;  /* 0x00007604040e7816 */ /* 0x001fe20000000005 */
[----:B------:R-:W-:-:S05]  /*e9f0*/  IMAD.IADD R4, R7, 0x1, R0 ;  /* 0x0000000107047824 */ /* 0x000fca00078e0200 */
[----:B------:R-:W0:Y:S01]  /*ea00*/  LDS.U8 R5, [R4+0x2000] ;  /* 0x0020000004057984 */ /* 0x000e220000000000 */
[----:B-1----:R-:W-:-:S03]  /*ea10*/  PRMT R15, R10, 0x7604, R11 ;  /* 0x000076040a0f7816 */ /* 0x002fc6000000000b */
[----:B------:R-:W1:Y:S01]  /*ea20*/  LDS.U8 R10, [R4+0x1808] ;  /* 0x00180800040a7984 */ /* 0x000e620000000000 */
[----:B---3--:R-:W-:Y:S01]  /*ea30*/  PRMT R13, R12, 0x7604, R13 ;  /* 0x000076040c0d7816 */ /* 0x008fe2000000000d */
[----:B------:R-:W-:Y:S02]  /*ea40*/  IMAD.IADD R7, R7, 0x1, R3 ;  /* 0x0000000107077824 */ /* 0x000fe400078e0203 */
[----:B------:R-:W-:Y:S01]  /*ea50*/  LDS.U8 R11, [R4+0x1800] ;  /* 0x00180000040b7984 */ /* 0x000fe20000000000 */
[----:B0-----:R-:W-:-:S03]  /*ea60*/  PRMT R13, R5, 0x7054, R13 ;  /* 0x00007054050d7816 */ /* 0x001fc6000000000d */
[----:B------:R-:W-:Y:S01]  /*ea70*/  LDS.U8 R5, [R3+0x2008] ;  /* 0x0020080003057984 */ /* 0x000fe20000000000 */
[----:B-1----:R-:W-:-:S03]  /*ea80*/  PRMT R12, R10, 0x7054, R14 ;  /* 0x000070540a0c7816 */ /* 0x002fc6000000000e */
[----:B------:R-:W0:Y:S01]  /*ea90*/  LDS.U8 R10, [R0+0x2008] ;  /* 0x00200800000a7984 */ /* 0x000e220000000000 */
[----:B------:R-:W-:-:S03]  /*eaa0*/  IMAD.MOV.U32 R136, RZ, RZ, R152 ;  /* 0x000000ffff887224 */ /* 0x000fc600078e0098 */
[----:B------:R-:W1:Y:S01]  /*eab0*/  LDS.U8 R152, [R7+0x1800] ;  /* 0x0018000007987984 */ /* 0x000e620000000000 */
[----:B------:R-:W-:Y:S02]  /*eac0*/  IMAD.MOV.U32 R133, RZ, RZ, R155 ;  /* 0x000000ffff857224 */ /* 0x000fe400078e009b */
[----:B------:R-:W-:Y:S01]  /*ead0*/  IMAD.MOV.U32 R134, RZ, RZ, R154 ;  /* 0x000000ffff867224 */ /* 0x000fe200078e009a */
[----:B------:R-:W-:Y:S01]  /*eae0*/  LDS.U8 R155, [R7+0x2008] ;  /* 0x00200800079b7984 */ /* 0x000fe20000000000 */
[----:B------:R-:W-:-:S03]  /*eaf0*/  IMAD.MOV.U32 R135, RZ, RZ, R153 ;  /* 0x000000ffff877224 */ /* 0x000fc600078e0099 */
[----:B------:R-:W-:Y:S04]  /*eb00*/  LDS.U8 R153, [R7+0x1808] ;  /* 0x0018080007997984 */ /* 0x000fe80000000000 */
[----:B------:R-:W-:Y:S01]  /*eb10*/  LDS.U8 R154, [R7+0x2000] ;  /* 0x00200000079a7984 */ /* 0x000fe20000000000 */
[----:B0-----:R-:W-:-:S03]  /*eb20*/  PRMT R10, R5, 0x7604, R10 ;  /* 0x00007604050a7816 */ /* 0x001fc6000000000a */
[----:B------:R-:W0:Y:S01]  /*eb30*/  LDS.U8 R5, [R4+0x2008] ;  /* 0x0020080004057984 */ /* 0x000e220000000000 */
[----:B------:R-:W-:-:S04]  /*eb40*/  PRMT R11, R11, 0x7054, R15 ;  /* 0x000070540b0b7816 */ /* 0x000fc8000000000f */
[----:B-1----:R-:W-:Y:S01]  /*eb50*/  PRMT R152, R152, 0x654, R11 ;  /* 0x0000065498987816 */ /* 0x002fe2000000000b */
[----:B------:R-:W-:Y:S02]  /*eb60*/  IMAD.MOV.U32 R11, RZ, RZ, 0x40000040 ;  /* 0x40000040ff0b7424 */ /* 0x000fe400078e00ff */
[----:B------:R-:W-:Y:S02]  /*eb70*/  IMAD.MOV.U32 R57, RZ, RZ, R235 ;  /* 0x000000ffff397224 */ /* 0x000fe400078e00eb */
[----:B------:R-:W-:Y:S01]  /*eb80*/  IMAD.MOV.U32 R58, RZ, RZ, R234 ;  /* 0x000000ffff3a7224 */ /* 0x000fe200078e00ea */
[----:B------:R-:W-:Y:S01]  /*eb90*/  R2UR UR7, R11 ;  /* 0x000000000b0772ca */ /* 0x000fe200000e0000 */
        /* <DEDUP_REMOVED lines=11> */
[----:B0-----:R-:W-:Y:S01]  /*ec50*/  PRMT R5, R5, 0x7054, R10 ;  /* 0x0000705405057816 */ /* 0x001fe2000000000a */
[----:B------:R-:W-:Y:S02]  /*ec60*/  VIADD R10, R8, 0x2 ;  /* 0x00000002080a7836 */ /* 0x000fe40000000000 */
[----:B------:R-:W-:Y:S02]  /*ec70*/  IMAD.MOV.U32 R70, RZ, RZ, R222 ;  /* 0x000000ffff467224 */ /* 0x000fe400078e00de */
[----:B------:R-:W-:Y:S01]  /*ec80*/  IMAD.MOV.U32 R71, RZ, RZ, R221 ;  /* 0x000000ffff477224 */ /* 0x000fe200078e00dd */
[----:B------:R-:W-:Y:S01]  /*ec90*/  R2UR UR6, R10 ;  /* 0x000000000a0672ca */ /* 0x000fe200000e0000 */
        /* <DEDUP_REMOVED lines=67> */
[----:B------:R-:W-:-:S02]  /*f0d0*/  PRMT R153, R153, 0x654, R12 ;  /* 0x0000065499997816 */ /* 0x000fc4000000000c */
[----:B------:R-:W-:Y:S02]  /*f0e0*/  PRMT R154, R154, 0x654, R13 ;  /* 0x000006549a9a7816 */ /* 0x000fe4000000000d */
[----:B------:R-:W-:-:S04]  /*f0f0*/  PRMT R155, R155, 0x654, R5 ;  /* 0x000006549b9b7816 */ /* 0x000fc80000000005 */
[----:B--2---:R-:W-:-:S06]  /*f100*/  WARPGROUP.ARRIVE ;  /* 0x00000000000079c5 */ /* 0x004fcc0000000000 */
[----:B------:R-:W-:Y:S01]  /*f110*/  QGMMA.64x256x32.F32.E4M3.E4M3 R24, R152, gdesc[UR4], R24, gsb0 ;  /* 0x03e0000498187df3 */ /* 0x000fe20008000818 */
[----:B------:R-:W-:Y:S02]  /*f120*/  R2UR UR6, R10 ;  /* 0x000000000a0672ca */ /* 0x000fe400000e0000 */
        /* <DEDUP_REMOVED lines=65> */
[----:B------:R-:W-:Y:S04]  /*f540*/  LDS.U8 R14, [R0+0x5800] ;  /* 0x00580000000e7984 */ /* 0x000fe80000000000 */
[----:B------:R-:W1:Y:S04]  /*f550*/  LDS.U8 R13, [R3+0x5800] ;  /* 0x00580000030d7984 */ /* 0x000e680000000000 */
        /* <DEDUP_REMOVED lines=65> */
[----:B------:R-:W0:Y:S01]  /*f970*/  LDS.U8 R5, [R3+0x6000] ;  /* 0x0060000003057984 */ /* 0x000e220000000000 */
[----:B------:R-:W-:-:S03]  /*f980*/  R2UR UR7, R11 ;  /* 0x000000000b0772ca */ /* 0x000fc600000e0000 */
[----:B------:R-:W-:Y:S01]  /*f990*/  LDS.U8 R12, [R0+0x5808] ;  /* 0x00580800000c7984 */ /* 0x000fe20000000000 */
[----:B-1----:R-:W-:-:S03]  /*f9a0*/  PRMT R14, R13, 0x7604, R14 ;  /* 0x000076040d0e7816 */ /* 0x002fc6000000000e */
[----:B------:R-:W1:Y:S04]  /*f9b0*/  LDS.U8 R11, [R3+0x5808] ;  /* 0x00580800030b7984 */ /* 0x000e680000000000 */
[----:B------:R-:W-:Y:S04]  /*f9c0*/  LDS.U8 R152, [R7+0x5800] ;  /* 0x0058000007987984 */ /* 0x000fe80000000000 */
[----:B------:R-:W-:Y:S04]  /*f9d0*/  LDS.U8 R153, [R7+0x5808] ;  /* 0x0058080007997984 */ /* 0x000fe80000000000 */
[----:B------:R-:W-:Y:S04]  /*f9e0*/  LDS.U8 R154, [R7+0x6000] ;  /* 0x00600000079a7984 */ /* 0x000fe80000000000 */
[----:B------:R-:W-:Y:S01]  /*f9f0*/  LDS.U8 R155, [R7+0x6008] ;  /* 0x00600800079b7984 */ /* 0x000fe20000000000 */
[----:B0-----:R-:W-:-:S03]  /*fa00*/  PRMT R13, R5, 0x7604, R10 ;  /* 0x00007604050d7816 */ /* 0x001fc6000000000a */
[----:B------:R-:W0:Y:S04]  /*fa10*/  LDS.U8 R10, [R4+0x5808] ;  /* 0x00580800040a7984 */ /* 0x000e280000000000 */
[----:B------:R-:W3:Y:S01]  /*fa20*/  LDS.U8 R5, [R4+0x6000] ;  /* 0x0060000004057984 */ /* 0x000ee20000000000 */
[----:B-1----:R-:W-:-:S03]  /*fa30*/  PRMT R12, R11, 0x7604, R12 ;  /* 0x000076040b0c7816 */ /* 0x002fc6000000000c */
[----:B------:R-:W-:Y:S01]  /*fa40*/  LDS.U8 R11, [R4+0x5800] ;  /* 0x00580000040b7984 */ /* 0x000fe20000000000 */
[----:B0-----:R-:W-:-:S03]  /*fa50*/  PRMT R12, R10, 0x7054, R12 ;  /* 0x000070540a0c7816 */ /* 0x001fc6000000000c */
[----:B------:R-:W-:Y:S01]  /*fa60*/  LDS.U8 R10, [R0+0x6008] ;  /* 0x00600800000a7984 */ /* 0x000fe20000000000 */
[----:B---3--:R-:W-:-:S03]  /*fa70*/  PRMT R13, R5, 0x7054, R13 ;  /* 0x00007054050d7816 */ /* 0x008fc6000000000d */
[----:B------:R-:W0:Y:S02]  /*fa80*/  LDS.U8 R5, [R3+0x6008] ;  /* 0x0060080003057984 */ /* 0x000e240000000000 */
[----:B0-----:R-:W-:Y:S02]  /*fa90*/  PRMT R10, R5, 0x7604, R10 ;  /* 0x00007604050a7816 */ /* 0x001fe4000000000a */
[----:B------:R-:W0:Y:S01]  /*faa0*/  LDS.U8 R5, [R4+0x6008] ;  /* 0x0060080004057984 */ /* 0x000e220000000000 */
[----:B------:R-:W-:Y:S02]  /*fab0*/  PRMT R11, R11, 0x7054, R14 ;  /* 0x000070540b0b7816 */ /* 0x000fe4000000000e */
[----:B------:R-:W-:Y:S02]  /*fac0*/  PRMT R153, R153, 0x654, R12 ;  /* 0x0000065499997816 */ /* 0x000fe4000000000c */
[----:B------:R-:W-:Y:S02]  /*fad0*/  PRMT R152, R152, 0x654, R11 ;  /* 0x0000065498987816 */ /* 0x000fe4000000000b */
[----:B------:R-:W-:-:S02]  /*fae0*/  PRMT R154, R154, 0x654, R13 ;  /* 0x000006549a9a7816 */ /* 0x000fc4000000000d */
[----:B0-----:R-:W-:-:S04]  /*faf0*/  PRMT R5, R5, 0x7054, R10 ;  /* 0x0000705405057816 */ /* 0x001fc8000000000a */
[----:B------:R-:W-:-:S04]  /*fb00*/  PRMT R155, R155, 0x654, R5 ;  /* 0x000006549b9b7816 */ /* 0x000fc80000000005 */
[----:B--2---:R-:W-:-:S06]  /*fb10*/  WARPGROUP.ARRIVE ;  /* 0x00000000000079c5 */ /* 0x004fcc0000000000 */
[----:B------:R-:W-:Y:S03]  /*fb20*/  QGMMA.64x256x32.F32.E4M3.E4M3 R24, R152, gdesc[UR4], R24, gsb0 ;  /* 0x03e0000498187df3 */ /* 0x000fe60008000818 */
[----:B------:R-:W-:Y:S02]  /*fb30*/  WARPGROUP.DEPBAR.LE gsb0, 0x0 ;  /* 0x00008000000079c5 */ /* 0x000fe40000010000 */
[----:B------:R-:W-:Y:S04]  /*fb40*/  LDS.U8 R14, [R0+0x2800] ;  /* 0x00280000000e7984 */ /* 0x000fe80000000000 */
[----:B------:R-:W0:Y:S04]  /*fb50*/  LDS.U8 R13, [R3+0x2800] ;  /* 0x00280000030d7984 */ /* 0x000e280000000000 */
[----:B------:R-:W-:Y:S04]  /*fb60*/  LDS.U8 R10, [R0+0x3000] ;  /* 0x00300000000a7984 */ /* 0x000fe80000000000 */
[----:B------:R-:W1:Y:S04]  /*fb70*/  LDS.U8 R5, [R3+0x3000] ;  /* 0x0030000003057984 */ /* 0x000e680000000000 */
[----:B------:R-:W-:Y:S04]  /*fb80*/  LDS.U8 R12, [R0+0x2808] ;  /* 0x00280800000c7984 */ /* 0x000fe80000000000 */
[----:B------:R-:W2:Y:S04]  /*fb90*/  LDS.U8 R11, [R3+0x2808] ;  /* 0x00280800030b7984 */ /* 0x000ea80000000000 */
[----:B------:R-:W-:Y:S04]  /*fba0*/  LDS.U8 R159, [R7+0x3008] ;  /* 0x00300800079f7984 */ /* 0x000fe80000000000 */
[----:B------:R-:W-:Y:S04]  /*fbb0*/  LDS.U8 R152, [R7+0x6800] ;  /* 0x0068000007987984 */ /* 0x000fe80000000000 */
[----:B------:R-:W-:Y:S04]  /*fbc0*/  LDS.U8 R153, [R7+0x6808] ;  /* 0x0068080007997984 */ /* 0x000fe80000000000 */
[----:B------:R-:W-:Y:S04]  /*fbd0*/  LDS.U8 R154, [R7+0x7000] ;  /* 0x00700000079a7984 */ /* 0x000fe80000000000 */
[----:B------:R-:W-:Y:S01]  /*fbe0*/  LDS.U8 R156, [R7+0x2800] ;  /* 0x00280000079c7984 */ /* 0x000fe20000000000 */
[----:B0-----:R-:W-:-:S03]  /*fbf0*/  PRMT R14, R13, 0x7604, R14 ;  /* 0x000076040d0e7816 */ /* 0x001fc6000000000e */
[----:B------:R-:W-:Y:S04]  /*fc00*/  LDS.U8 R157, [R7+0x2808] ;  /* 0x00280800079d7984 */ /* 0x000fe80000000000 */
[----:B------:R-:W-:Y:S01]  /*fc10*/  LDS.U8 R158, [R7+0x3000] ;  /* 0x00300000079e7984 */ /* 0x000fe20000000000 */
[----:B-1----:R-:W-:-:S03]  /*fc20*/  PRMT R13, R5, 0x7604, R10 ;  /* 0x00007604050d7816 */ /* 0x002fc6000000000a */
[----:B------:R-:W-:Y:S04]  /*fc30*/  LDS.U8 R155, [R7+0x7008] ;  /* 0x00700800079b7984 */ /* 0x000fe80000000000 */
[----:B------:R-:W0:Y:S04]  /*fc40*/  LDS.U8 R10, [R4+0x2808] ;  /* 0x00280800040a7984 */ /* 0x000e280000000000 */
[----:B------:R-:W1:Y:S01]  /*fc50*/  LDS.U8 R5, [R4+0x3000] ;  /* 0x0030000004057984 */ /* 0x000e620000000000 */
[----:B--2---:R-:W-:-:S03]  /*fc60*/  PRMT R12, R11, 0x7604, R12 ;  /* 0x000076040b0c7816 */ /* 0x004fc6000000000c */
[----:B------:R-:W-:Y:S01]  /*fc70*/  LDS.U8 R11, [R4+0x2800] ;  /* 0x00280000040b7984 */ /* 0x000fe20000000000 */
[----:B0-----:R-:W-:-:S03]  /*fc80*/  PRMT R12, R10, 0x7054, R12 ;  /* 0x000070540a0c7816 */ /* 0x001fc6000000000c */
[----:B------:R-:W-:Y:S01]  /*fc90*/  LDS.U8 R10, [R0+0x3008] ;  /* 0x00300800000a7984 */ /* 0x000fe20000000000 */
[----:B-1----:R-:W-:-:S03]  /*fca0*/  PRMT R13, R5, 0x7054, R13 ;  /* 0x00007054050d7816 */ /* 0x002fc6000000000d */
        /* <DEDUP_REMOVED lines=32> */
[----:B------:R-:W-:Y:S01]  /*feb0*/  PRMT R155, R155, 0x654, R5 ;  /* 0x000006549b9b7816 */ /* 0x000fe20000000005 */
[----:B------:R-:W-:Y:S06]  /*fec0*/  @!P0 BRA `(.L_x_35) ;  /* 0x0000000000048947 */ /* 0x000fec0003800000 */
[----:B------:R-:W-:Y:S01]  /*fed0*/  BPT.TRAP 0x1 ;  /* 0x000000040000795c */ /* 0x000fe20000300000 */
.L_x_35:
        /* <DEDUP_REMOVED lines=9> */
.L_x_36:
[----:B------:R-:W-:Y:S04]  /*ff70*/  LDS.U8 R12, [R0+0x3800] ;  /* 0x00380000000c7984 */ /* 0x000fe80000000000 */
[----:B------:R-:W1:Y:S04]  /*ff80*/  LDS.U8 R11, [R3+0x3800] ;  /* 0x00380000030b7984 */ /* 0x000e680000000000 */
[----:B------:R-:W-:Y:S04]  /*ff90*/  LDS.U8 R9, [R0+0x3808] ;  /* 0x0038080000097984 */ /* 0x000fe80000000000 */
[----:B0-----:R-:W0:Y:S04]  /*ffa0*/  LDS.U8 R5, [R3+0x3808] ;  /* 0x0038080003057984 */ /* 0x001e280000000000 */
[----:B------:R-:W-:Y:S04]  /*ffb0*/  STL.64 [R1+0x5e0], R154 ;  /* 0x0005e09a01007387 */ /* 0x000fe80000100a00 */
[----:B------:R-:W-:Y:S04]  /*ffc0*/  STL.64 [R1+0x5d8], R152 ;  /* 0x0005d89801007387 */ /* 0x000fe80000100a00 */
[----:B------:R-:W-:Y:S04]  /*ffd0*/  STL.64 [R1+0x5d0], R150 ;  /* 0x0005d09601007387 */ /* 0x000fe80000100a00 */
[----:B------:R-:W-:Y:S04]  /*ffe0*/  STL.64 [R1+0x5c8], R148 ;  /* 0x0005c89401007387 */ /* 0x000fe80000100a00 */
[----:B------:R-:W-:Y:S04]  /*fff0*/  STL.64 [R1+0x5c0], R146 ;  /* 0x0005c09201007387 */ /* 0x000fe80000100a00 */
[----:B------:R-:W-:Y:S04]  /*10000*/  STL.64 [R1+0x5b8], R144 ;  /* 0x0005b89001007387 */ /* 0x000fe80000100a00 */
[----:B------:R-:W-:Y:S01]  /*10010*/  STL.64 [R1+0x5b0], R142 ;  /* 0x0005b08e01007387 */ /* 0x000fe20000100a00 */
[----:B-1----:R-:W-:-:S03]  /*10020*/  PRMT R11, R11, 0x7604, R12 ;  /* 0x000076040b0b7816 */ /* 0x002fc6000000000c */
[----:B------:R-:W-:Y:S04]  /*10030*/  STL.64 [R1+0x5a8], R140 ;  /* 0x0005a88c01007387 */ /* 0x000fe80000100a00 */
[----:B------:R-:W-:Y:S01]  /*10040*/  STL.64 [R1+0x5a0], R138 ;  /* 0x0005a08a01007387 */ /* 0x000fe20000100a00 */
[----:B0-----:R-:W-:-:S03]  /*10050*/  PRMT R12, R5, 0x7604, R9 ;  /* 0x00007604050c7816 */ /* 0x001fc60000000009 */
[----:B------:R-:W-:Y:S04]  /*10060*/  STL.64 [R1+0x598], R136 ;  /* 0x0005988801007387 */ /* 0x000fe80000100a00 */
[----:B------:R-:W-:Y:S04]  /*10070*/  LDS.U8 R9, [R0+0x4000] ;  /* 0x0040000000097984 */ /* 0x000fe80000000000 */
[----:B------:R-:W0:Y:S04]  /*10080*/  LDS.U8 R5, [R3+0x4000] ;  /* 0x0040000003057984 */ /* 0x000e280000000000 */
        /* <DEDUP_REMOVED lines=10> */
[----:B0-----:R-:W-:-:S03]  /*10130*/  PRMT R9, R5, 0x7604, R9 ;  /* 0x0000760405097816 */ /* 0x001fc60000000009 */
[----:B------:R-:W-:Y:S04]  /*10140*/  STL.64 [R1+0x540], R114 ;  /* 0x0005407201007387 */ /* 0x000fe80000100a00 */
[----:B------:R-:W-:Y:S04]  /*10150*/  STL.64 [R1+0x538], R112 ;  /* 0x0005387001007387 */ /* 0x000fe80000100a00 */
[----:B------:R-:W0:Y:S04]  /*10160*/  LDS.U8 R5, [R4+0x4000] ;  /* 0x0040000004057984 */ /* 0x000e280000000000 */
[----:B------:R-:W-:Y:S04]  /*10170*/  STL.64 [R1+0x530], R110 ;  /* 0x0005306e01007387 */ /* 0x000fe80000100a00 */
[----:B------:R-:W-:Y:S04]  /*10180*/  STL.64 [R1+0x528], R108 ;  /* 0x0005286c01007387 */ /* 0x000fe80000100a00 */
[----:B------:R-:W-:Y:S04]  /*10190*/  STL.64 [R1+0x520], R106 ;  /* 0x0005206a01007387 */ /* 0x000fe80000100a00 */
[----:B------:R-:W-:Y:S04]  /*101a0*/  STL.64 [R1+0x518], R104 ;  /* 0x0005186801007387 */ /* 0x000fe80000100a00 */
[----:B------:R-:W-:Y:S04]  /*101b0*/  STL.64 [R1+0x510], R102 ;  /* 0x0005106601007387 */ /* 0x000fe80000100a00 */
[----:B------:R-:W1:Y:S04]  /*101c0*/  LDS.U8 R166, [R7+0x4000] ;  /* 0x0040000007a67984 */ /* 0x000e680000000000 */
        /* <DEDUP_REMOVED lines=34> */
[----:B------:R-:W-:Y:S04]  /*103f0*/  STL.64 [R1+0x400], R34 ;  /* 0x0004002201007387 */ /* 0x000fe80000100a00 */
[----:B------:R-:W-:Y:S04]  /*10400*/  STL.64 [R1+0x3f8], R32 ;  /* 0x0003f82001007387 */ /* 0x000fe80000100a00 */
[----:B------:R-:W-:Y:S01]  /*10410*/  STL.64 [R1+0x3f0], R30 ;  /* 0x0003f01e01007387 */ /* 0x000fe20000100a00 */
[----:B-1----:R-:W-:-:S03]  /*10420*/  PRMT R166, R166, 0x654, R5 ;  /* 0x00000654a6a67816 */ /* 0x002fc60000000005 */
[----:B------:R0:W-:Y:S04]  /*10430*/  STL.64 [R1+0x3e8], R28 ;  /* 0x0003e81c01007387 */ /* 0x0001e80000100a00 */
[----:B------:R-:W-:Y:S04]  /*10440*/  LDS.U8 R9, [R0+0x4008] ;  /* 0x0040080000097984 */ /* 0x000fe80000000000 */
[----:B------:R-:W1:Y:S04]  /*10450*/  LDS.U8 R5, [R3+0x4008] ;  /* 0x0040080003057984 */ /* 0x000e680000000000 */
        /* <DEDUP_REMOVED lines=40> */
[----:B-1----:R-:W-:-:S03]  /*106e0*/  PRMT R9, R5, 0x7604, R9 ;  /* 0x0000760405097816 */ /* 0x002fc60000000009 */
[----:B------:R-:W2:Y:S04]  /*106f0*/  LDL.LU.64 R108, [R1+0x140] ;  /* 0x00014000016c7983 */ /* 0x000ea80000300a00 */
[----:B------:R-:W2:Y:S04]  /*10700*/  LDL.LU.64 R110, [R1+0x148] ;  /* 0x00014800016e7983 */ /* 0x000ea80000300a00 */
[----:B------:R-:W2:Y:S04]  /*10710*/  LDL.LU.64 R112, [R1+0x150] ;  /* 0x0001500001707983 */ /* 0x000ea80000300a00 */
[----:B------:R-:W2:Y:S04]  /*10720*/  LDL.LU.64 R114, [R1+0x158] ;  /* 0x0001580001727983 */ /* 0x000ea80000300a00 */
[----:B------:R-:W2:Y:S04]  /*10730*/  LDL.LU.64 R116, [R1+0x160] ;  /* 0x0001600001747983 */ /* 0x000ea80000300a00 */
[----:B------:R-:W0:Y:S04]  /*10740*/  LDS.U8 R5, [R4+0x4008] ;  /* 0x0040080004057984 */ /* 0x000e280000000000 */
[----:B------:R-:W2:Y:S04]  /*10750*/  LDL.LU.64 R118, [R1+0x168] ;  /* 0x0001680001767983 */ /* 0x000ea80000300a00 */
[----:B------:R-:W2:Y:S04]  /*10760*/  LDL.LU.64 R120, [R1+0x170] ;  /* 0x0001700001787983 */ /* 0x000ea80000300a00 */
[----:B------:R-:W2:Y:S04]  /*10770*/  LDL.LU.64 R122, [R1+0x178] ;  /* 0x00017800017a7983 */ /* 0x000ea80000300a00 */
[----:B------:R-:W2:Y:S04]  /*10780*/  LDL.LU.64 R124, [R1+0x180] ;  /* 0x00018000017c7983 */ /* 0x000ea80000300a00 */
[----:B------:R-:W2:Y:S04]  /*10790*/  LDL.LU.64 R126, [R1+0x188] ;  /* 0x00018800017e7983 */ /* 0x000ea80000300a00 */
[----:B------:R-:W1:Y:S04]  /*107a0*/  LDS.U8 R167, [R7+0x4008] ;  /* 0x0040080007a77984 */ /* 0x000e680000000000 */
        /* <DEDUP_REMOVED lines=14> */
[----:B0-----:R-:W-:-:S03]  /*10890*/  PRMT R5, R5, 0x7054, R9 ;  /* 0x0000705405057816 */ /* 0x001fc60000000009 */
[----:B------:R-:W-:Y:S01]  /*108a0*/  LDS.U8 R9, [R0+0x7800] ;  /* 0x0078000000097984 */ /* 0x000fe20000000000 */
[----:B-1----:R-:W-:-:S03]  /*108b0*/  PRMT R167, R167, 0x654, R5 ;  /* 0x00000654a7a77816 */ /* 0x002fc60000000005 */
[----:B------:R-:W0:Y:S04]  /*108c0*/  LDS.U8 R5, [R3+0x7800] ;  /* 0x0078000003057984 */ /* 0x000e280000000000 */
[----:B------:R-:W-:Y:S04]  /*108d0*/  LDS.U8 R160, [R7+0x7800] ;  /* 0x0078000007a07984 */ /* 0x000fe80000000000 */
[----:B------:R-:W-:Y:S04]  /*108e0*/  LDS.U8 R161, [R7+0x7808] ;  /* 0x0078080007a17984 */ /* 0x000fe80000000000 */
[----:B------:R-:W1:Y:S04]  /*108f0*/  LDS.U8 R10, [R4+0x3800] ;  /* 0x00380000040a7984 */ /* 0x000e680000000000 */
[----:B------:R-:W3:Y:S04]  /*10900*/  LDS.U8 R164, [R7+0x3800] ;  /* 0x0038000007a47984 */ /* 0x000ee80000000000 */
[----:B------:R-:W-:Y:S04]  /*10910*/  LDS.U8 R165, [R7+0x3808] ;  /* 0x0038080007a57984 */ /* 0x000fe80000000000 */
[----:B------:R-:W-:Y:S04]  /*10920*/  LDS.U8 R162, [R7+0x8000] ;  /* 0x0080000007a27984 */ /* 0x000fe80000000000 */
[----:B------:R-:W-:Y:S01]  /*10930*/  LDS.U8 R7, [R7+0x8008] ;  /* 0x0080080007077984 */ /* 0x000fe20000000000 */
[----:B0-----:R-:W-:-:S03]  /*10940*/  PRMT R9, R5, 0x7604, R9 ;  /* 0x0000760405097816 */ /* 0x001fc60000000009 */
[----:B------:R-:W0:Y:S01]  /*10950*/  LDS.U8 R5, [R4+0x7800] ;  /* 0x0078000004057984 */ /* 0x000e220000000000 */
[----:B-1----:R-:W-:-:S03]  /*10960*/  PRMT R11, R10, 0x7054, R11 ;  /* 0x000070540a0b7816 */ /* 0x002fc6000000000b */
[----:B------:R-:W1:Y:S01]  /*10970*/  LDS.U8 R10, [R4+0x3808] ;  /* 0x00380800040a7984 */ /* 0x000e620000000000 */
[----:B---3--:R-:W-:Y:S02]  /*10980*/  PRMT R164, R164, 0x654, R11 ;  /* 0x00000654a4a47816 */ /* 0x008fe4000000000b */
[----:B0-----:R-:W-:Y:S02]  /*10990*/  PRMT R5, R5, 0x7054, R9 ;  /* 0x0000705405057816 */ /* 0x001fe40000000009 */
[----:B------:R-:W-:Y:S02]  /*109a0*/  LDS.U8 R9, [R0+0x7808] ;  /* 0x0078080000097984 */ /* 0x000fe40000000000 */
[----:B------:R-:W-:Y:S02]  /*109b0*/  PRMT R160, R160, 0x654, R5 ;  /* 0x00000654a0a07816 */ /* 0x000fe40000000005 */
[----:B------:R-:W0:Y:S01]  /*109c0*/  LDS.U8 R5, [R3+0x7808] ;  /* 0x0078080003057984 */ /* 0x000e220000000000 */
[----:B-1----:R-:W-:-:S04]  /*109d0*/  PRMT R10, R10, 0x7054, R12 ;  /* 0x000070540a0a7816 */ /* 0x002fc8000000000c */
[----:B------:R-:W-:Y:S02]  /*109e0*/  PRMT R165, R165, 0x654, R10 ;  /* 0x00000654a5a57816 */ /* 0x000fe4000000000a */
        /* <DEDUP_REMOVED lines=11> */
[----:B-1----:R-:W-:Y:S02]  /*10aa0*/  PRMT R0, R3, 0x7604, R0 ;  /* 0x0000760403007816 */ /* 0x002fe40000000000 */
[----:B0-----:R-:W-:Y:S02]  /*10ab0*/  PRMT R5, R5, 0x7054, R9 ;  /* 0x0000705405057816 */ /* 0x001fe40000000009 */
[----:B---3--:R-:W-:Y:S02]  /*10ac0*/  PRMT R4, R4, 0x7054, R0 ;  /* 0x0000705404047816 */ /* 0x008fe40000000000 */
[----:B------:R-:W-:Y:S01]  /*10ad0*/  PRMT R162, R162, 0x654, R5 ;  /* 0x00000654a2a27816 */ /* 0x000fe20000000005 */
[----:B------:R-:W-:Y:S01]  /*10ae0*/  IMAD.MOV.U32 R5, RZ, RZ, 0x40000040 ;  /* 0x40000040ff057424 */ /* 0x000fe200078e00ff */
[----:B------:R-:W-:Y:S01]  /*10af0*/  PRMT R163, R7, 0x654, R4 ;  /* 0x0000065407a37816 */ /* 0x000fe20000000004 */
[----:B------:R-:W-:-:S03]  /*10b00*/  VIADD R4, R8, 0x4 ;  /* 0x0000000408047836 */ /* 0x000fc60000000000 */
[----:B------:R-:W-:Y:S02]  /*10b10*/  R2UR UR7, R5 ;  /* 0x00000000050772ca */ /* 0x000fe400000e0000 */
[----:B------:R-:W-:Y:S01]  /*10b20*/  R2UR UR6, R4 ;  /* 0x00000000040672ca */ /* 0x000fe200000e0000 */
[----:B--2---:R-:W-:-:S12]  /*10b30*/  WARPGROUP.ARRIVE ;  /* 0x00000000000079c5 */ /* 0x004fd80000000000 */
        /* <DEDUP_REMOVED lines=176> */
[----:B------:R-:W-:Y:S04]  /*11640*/  STL.64 [R1+0x3e0], R162 ;  /* 0x0003e0a201007387 */ /* 0x000fe80000100a00 */
[----:B------:R-:W-:Y:S01]  /*11650*/  STL.64 [R1+0x3d8], R160 ;  /* 0x0003d8a001007387 */ /* 0x000fe20000100a00 */
[----:B--2---:R-:W-:-:S07]  /*11660*/  WARPGROUP.ARRIVE ;  /* 0x00000000000079c5 */ /* 0x004fce0000000000 */
        /* <DEDUP_REMOVED lines=100> */
[----:B------:R-:W-:-:S02]  /*11cb0*/  VIADD R8, R8, 0x6 ;  /* 0x0000000608087836 */ /* 0x000fc40000000000 */
[----:B------:R-:W-:Y:S02]  /*11cc0*/  IMAD.MOV.U32 R9, RZ, RZ, 0x40000040 ;  /* 0x40000040ff097424 */ /* 0x000fe400078e00ff */
[----:B------:R-:W-:Y:S01]  /*11cd0*/  IMAD.MOV.U32 R144, RZ, RZ, R159 ;  /* 0x000000ffff907224 */ /* 0x000fe200078e009f */
[----:B------:R-:W-:Y:S01]  /*11ce0*/  R2UR UR6, R8 ;  /* 0x00000000080672ca */ /* 0x000fe200000e0000 */
        /* <DEDUP_REMOVED lines=220> */
.L_x_22:
[----:B------:R-:W-:Y:S05]  /*12ab0*/  @!P0 BRA `(.L_x_37) ;  /* 0x0000000000048947 */ /* 0x000fea0003800000 */
[----:B------:R-:W-:Y:S01]  /*12ac0*/  BPT.TRAP 0x1 ;  /* 0x000000040000795c */ /* 0x000fe20000300000 */
.L_x_37:
[----:B------:R-:W-:Y:S02]  /*12ad0*/  UIADD3 UR39, UR40, UR39, URZ ;  /* 0x0000002728277290 */ /* 0x000fe4000fffe03f */
[----:B------:R-:W-:Y:S02]  /*12ae0*/  UISETP.GT.U32.AND UP0, UPT, UR43, 0x1, UPT ;  /* 0x000000012b00788c */ /* 0x000fe4000bf04070 */
[----:B------:R-:W-:-:S04]  /*12af0*/  UIADD3 UR6, UR39, -0x1, URZ ;  /* 0xffffffff27067890 */ /* 0x000fc8000fffe03f */
[----:B------:R-:W-:Y:S01]  /*12b00*/  UIMAD.WIDE.U32 UR4, UR6, -0x55555555, URZ ;  /* 0xaaaaaaab060478a5 */ /* 0x000fe2000f8e003f */
[----:B------:R-:W-:-:S03]  /*12b10*/  PLOP3.LUT P0, PT, PT, PT, UP0, 0x80, 0x0 ;  /* 0x000000000000781c */ /* 0x000fc60003f0f008 */
[----:B------:R-:W-:-:S04]  /*12b20*/  USHF.R.U32.HI UR4, URZ, 0x1, UR5 ;  /* 0x000000013f047899 */ /* 0x000fc80008011605 */
[----:B------:R-:W-:-:S06]  /*12b30*/  UIMAD UR6, UR4, -0x3, UR6 ;  /* 0xfffffffd040678a4 */ /* 0x000fcc000f8e0206 */
[----:B-----5:R-:W-:-:S04]  /*12b40*/  IMAD.U32 R0, RZ, RZ, UR6 ;  /* 0x00000006ff007e24 */ /* 0x020fc8000f8e00ff */
[----:B------:R-:W-:-:S04]  /*12b50*/  IMAD R0, R0, 0x8, R6 ;  /* 0x0000000800007824 */ /* 0x000fc800078e0206 */
[----:B------:R-:W-:-:S05]  /*12b60*/  VIADD R0, R0, 0x18 ;  /* 0x0000001800007836 */ /* 0x000fca0000000000 */
[----:B------:R-:W-:-:S04]  /*12b70*/  PRMT R0, RZ, 0x654, R0 ;  /* 0x00000654ff007816 */ /* 0x000fc80000000000 */
[----:B------:R0:W-:Y:S01]  /*12b80*/  SYNCS.ARRIVE.TRANS64.RED.A1T0 RZ, [R0+URZ], RZ ;  /* 0x000000ff00ff79a7 */ /* 0x0001e2000810043f */
[----:B------:R-:W-:Y:S05]  /*12b90*/  @P0 BRA `(.L_x_38) ;  /* 0x0000000000040947 */ /* 0x000fea0003800000 */
[----:B------:R-:W-:Y:S01]  /*12ba0*/  BPT.TRAP 0x1 ;  /* 0x000000040000795c */ /* 0x000fe20000300000 */
.L_x_38:
[----:B------:R-:W1:Y:S01]  /*12bb0*/  S2R R6, SR_TID.X ;  /* 0x0000000000067919 */ /* 0x000e620000002100 */
[----:B------:R-:W-:Y:S01]  /*12bc0*/  IMAD.MOV.U32 R13, RZ, RZ, 0x6540 ;  /* 0x00006540ff0d7424 */ /* 0x000fe200078e00ff */
[----:B------:R-:W-:Y:S01]  /*12bd0*/  USHF.R.S32.HI UR10, URZ, 0x1f, UR44 ;  /* 0x0000001f3f0a7899 */ /* 0x000fe2000801142c */
[----:B------:R-:W-:Y:S01]  /*12be0*/  ULDC.64 UR6, c[0x0][0x5d0] ;  /* 0x0001740000067ab9 */ /* 0x000fe20000000a00 */
[----:B------:R-:W-:Y:S01]  /*12bf0*/  UIMAD.WIDE UR8, UR45, 0x100, URZ ;  /* 0x000001002d0878a5 */ /* 0x000fe2000f8e023f */
[----:B------:R-:W-:Y:S01]  /*12c00*/  IMAD.U32 R8, RZ, RZ, UR6 ;  /* 0x00000006ff087e24 */ /* 0x000fe2000f8e00ff */
[----:B------:R-:W-:Y:S02]  /*12c10*/  UIMAD UR4, UR10, UR6, URZ ;  /* 0x000000060a0472a4 */ /* 0x000fe4000f8e023f */
[----:B------:R-:W-:Y:S02]  /*12c20*/  USHF.L.U32 UR45, UR45, 0x8, URZ ;  /* 0x000000082d2d7899 */ /* 0x000fe4000800063f */
[----:B------:R-:W-:-:S02]  /*12c30*/  UIMAD UR4, UR44, UR7, UR4 ;  /* 0x000000072c0472a4 */ /* 0x000fc4000f8e0204 */
[----:B------:R-:W-:Y:S01]  /*12c40*/  UISETP.GT.U32.AND UP0, UPT, UR39, 0x2, UPT ;  /* 0x000000022700788c */ /* 0x000fe2000bf04070 */
[----:B------:R-:W-:Y:S01]  /*12c50*/  ULDC UR7, c[0x0][0x284] ;  /* 0x0000a10000077ab9 */ /* 0x000fe20000000800 */
[----:B------:R-:W-:Y:S02]  /*12c60*/  UISETP.GE.U32.AND UP1, UPT, UR40, 0x3, UPT ;  /* 0x000000032800788c */ /* 0x000fe4000bf26070 */
[----:B------:R-:W-:-:S04]  /*12c70*/  UISETP.LT.U32.AND UP0, UPT, UR40, 0x3, UP0 ;  /* 0x000000032800788c */ /* 0x000fc80008701070 */
[----:B------:R-:W-:-:S04]  /*12c80*/  USEL UR6, URZ, 0x1, !UP0 ;  /* 0x000000013f067887 */ /* 0x000fc8000c000000 */
[----:B------:R-:W-:Y:S01]  /*12c90*/  ULOP3.LUT UR38, UR38, UR6, URZ, 0x3c, !UPT ;  /* 0x0000000626267292 */ /* 0x000fe2000f8e3c3f */
[C---:B-1----:R-:W-:Y:S01]  /*12ca0*/  IMAD.SHL.U32 R12, R6.reuse, 0x2, RZ ;  /* 0x00000002060c7824 */ /* 0x042fe200078e00ff */
[--C-:B------:R-:W-:Y:S02]  /*12cb0*/  SHF.R.U32.HI R4, RZ, 0x2, R6.reuse ;  /* 0x00000002ff047819 */ /* 0x100fe40000011606 */
[----:B------:R-:W-:Y:S02]  /*12cc0*/  LOP3.LUT R5, R6, 0x60, RZ, 0xc0, !PT ;  /* 0x0000006006057812 */ /* 0x000fe400078ec0ff */
[----:B------:R-:W-:Y:S02]  /*12cd0*/  LOP3.LUT R12, R12, 0x6, RZ, 0xc0, !PT ;  /* 0x000000060c0c7812 */ /* 0x000fe400078ec0ff */
[----:B------:R-:W-:Y:S02]  /*12ce0*/  SHF.R.U32.HI R3, RZ, 0x7, R6 ;  /* 0x00000007ff037819 */ /* 0x000fe40000011606 */
[----:B------:R-:W-:Y:S01]  /*12cf0*/  PRMT R12, R12, R13, UR41 ;  /* 0x000000290c0c7e16 */ /* 0x000fe2000800000d */
[----:B------:R-:W-:Y:S01]  /*12d00*/  USHF.L.U32 UR41, UR41, 0x8, URZ ;  /* 0x0000000829297899 */ /* 0x000fe2000800063f */
[----:B------:R-:W-:-:S02]  /*12d10*/  LOP3.LUT R4, R4, 0x7, RZ, 0xc0, !PT ;  /* 0x0000000704047812 */ /* 0x000fc400078ec0ff */
[--C-:B------:R-:W-:Y:S02]  /*12d20*/  SHF.R.S32.HI R13, RZ, 0x1f, R12.reuse ;  /* 0x0000001fff0d7819 */ /* 0x100fe4000001140c */
[----:B------:R-:W-:Y:S02]  /*12d30*/  SHF.R.U32.HI R5, RZ, 0x1, R5 ;  /* 0x00000001ff057819 */ /* 0x000fe40000011605 */
[----:B------:R-:W-:Y:S01]  /*12d40*/  LOP3.LUT R3, R3, 0x1, RZ, 0xc0, !PT ;  /* 0x0000000103037812 */ /* 0x000fe200078ec0ff */
[----:B------:R-:W-:Y:S01]  /*12d50*/  IMAD.WIDE.U32 R8, R8, UR44, R12 ;  /* 0x0000002c08087c25 */ /* 0x000fe2000f8e000c */
[----:B0-----:R-:W-:-:S03]  /*12d60*/  IADD3 R0, RZ, -R5, -R4 ;  /* 0x80000005ff007210 */ /* 0x001fc60007ffe804 */
[----:B------:R-:W-:Y:S01]  /*12d70*/  VIADD R9, R9, UR4 ;  /* 0x0000000409097c36 */ /* 0x000fe20008000000 */
[----:B------:R-:W-:Y:S01]  /*12d80*/  ULDC UR4, c[0x0][0x288] ;  /* 0x0000a20000047ab9 */ /* 0x000fe20000000800 */
[C---:B------:R-:W-:Y:S01]  /*12d90*/  IMAD.SHL.U32 R17, R3.reuse, 0x40, RZ ;  /* 0x0000004003117824 */ /* 0x040fe200078e00ff */
[----:B------:R-:W-:Y:S01]  /*12da0*/  UISETP.GE.AND UP2, UPT, UR41, UR4, UPT ;  /* 0x000000042900728c */ /* 0x000fe2000bf46270 */
[----:B------:R-:W-:Y:S02]  /*12db0*/  IMAD R0, R3, -0x40, R0 ;  /* 0xffffffc003007824 */ /* 0x000fe400078e0200 */
[----:B------:R-:W-:Y:S01]  /*12dc0*/  IMAD.U32 R3, RZ, RZ, UR7 ;  /* 0x00000007ff037e24 */ /* 0x000fe2000f8e00ff */
[----:B------:R-:W-:Y:S01]  /*12dd0*/  UISETP.GE.OR UP2, UPT, UR45, UR7, UP2 ;  /* 0x000000072d00728c */ /* 0x000fe20009746670 */
[----:B------:R-:W-:Y:S01]  /*12de0*/  LOP3.LUT R17, R17, 0x40, R4, 0xe2, !PT ;  /* 0x0000004011117812 */ /* 0x000fe200078ee204 */
[----:B------:R-:W-:Y:S02]  /*12df0*/  IMAD.MOV.U32 R4, RZ, RZ, -0x2 ;  /* 0xfffffffeff047424 */ /* 0x000fe400078e00ff */
[----:B------:R-:W-:Y:S01]  /*12e00*/  IADD3 R3, R3, -UR45, R0 ;  /* 0x8000002d03037c10 */ /* 0x000fe2000fffe000 */
[----:B------:R-:W-:Y:S01]  /*12e10*/  UMOV UR45, 0xffffffff ;  /* 0xffffffff002d7882 */ /* 0x000fe20000000000 */
[----:B------:R-:W-:-:S02]  /*12e20*/  LOP3.LUT R0, R6, 0x3, RZ, 0xc0, !PT ;  /* 0x0000000306007812 */ /* 0x000fc400078ec0ff */
[----:B------:R-:W-:Y:S02]  /*12e30*/  PLOP3.LUT P0, PT, PT, PT, UP2, 0x80, 0x0 ;  /* 0x000000000000781c */ /* 0x000fe40003f0f028 */
[----:B------:R-:W-:Y:S01]  /*12e40*/  LOP3.LUT R17, R17, UR8, R5, 0xfe, !PT ;  /* 0x0000000811117c12 */ /* 0x000fe2000f8efe05 */
[----:B------:R-:W-:Y:S01]  /*12e50*/  IMAD R0, R0, R4, UR4 ;  /* 0x0000000400007e24 */ /* 0x000fe2000f8e0204 */
[----:B------:R-:W-:-:S03]  /*12e60*/  UIMAD.WIDE.U32 UR4, UR39, -0x55555555, URZ ;  /* 0xaaaaaaab270478a5 */ /* 0x000fc6000f8e003f */
[----:B------:R-:W-:Y:S01]  /*12e70*/  VIADD R0, R0, -UR41 ;  /* 0x8000002900007c36 */ /* 0x000fe20008000000 */
[----:B------:R-:W-:-:S04]  /*12e80*/  USHF.R.U32.HI UR4, URZ, 0x1, UR5 ;  /* 0x000000013f047899 */ /* 0x000fc80008011605 */
[----:B------:R-:W-:Y:S02]  /*12e90*/  UIMAD UR39, UR4, -0x3, UR39 ;  /* 0xfffffffd042778a4 */ /* 0x000fe4000f8e0227 */
[----:B------:R-:W-:Y:S01]  /*12ea0*/  @UP1 ULOP3.LUT UR38, UR38, 0x1, UR4, 0x78, !UPT ;  /* 0x0000000126261892 */ /* 0x000fe2000f8e7804 */
[----:B------:R-:W-:Y:S11]  /*12eb0*/  @P0 BRA `(.L_x_39) ;  /* 0x00000124000c0947 */ /* 0x000ff60003800000 */
[----:B------:R-:W0:Y:S01]  /*12ec0*/  LDC.64 R4, c[0x0][0x5c8] ;  /* 0x00017200ff047b82 */ /* 0x000e220000000a00 */
[----:B------:R-:W-:Y:S01]  /*12ed0*/  ULDC.64 UR4, c[0x0][0x5c0] ;  /* 0x0001700000047ab9 */ /* 0x000fe20000000a00 */
[----:B------:R-:W-:Y:S01]  /*12ee0*/  BSSY B0, `(.L_x_39) ;  /* 0x0001240000007945 */ /* 0x000fe20003800000 */
[C---:B0-----:R-:W-:Y:S01]  /*12ef0*/  IMAD R7, R4.reuse, UR9, RZ ;  /* 0x0000000904077c24 */ /* 0x041fe2000f8e02ff */
[----:B------:R-:W-:Y:S01]  /*12f00*/  SHF.L.U64.HI R15, R4, 0x3, R5 ;  /* 0x00000003040f7819 */ /* 0x000fe20000010205 */
[----:B------:R-:W-:-:S04]  /*12f10*/  IMAD.WIDE.U32 R8, R17, R4, R8 ;  /* 0x0000000411087225 */ /* 0x000fc800078e0008 */
[----:B------:R-:W-:Y:S01]  /*12f20*/  IMAD R7, R17, R5, R7 ;  /* 0x0000000511077224 */ /* 0x000fe200078e0207 */
[----:B------:R-:W-:Y:S02]  /*12f30*/  IADD3 R10, P2, R8, UR4, RZ ;  /* 0x00000004080a7c10 */ /* 0x000fe4000ff5e0ff */
[C---:B------:R-:W-:Y:S01]  /*12f40*/  LEA R6, P3, R4.reuse, R8, 0x7 ;  /* 0x0000000804067211 */ /* 0x040fe200078638ff */
[----:B------:R-:W-:Y:S02]  /*12f50*/  IMAD.IADD R7, R9, 0x1, R7 ;  /* 0x0000000109077824 */ /* 0x000fe400078e0207 */
[----:B------:R-:W-:-:S03]  /*12f60*/  IMAD.SHL.U32 R9, R4, 0x8, RZ ;  /* 0x0000000804097824 */ /* 0x000fc600078e00ff */
[----:B------:R-:W-:Y:S02]  /*12f70*/  IADD3.X R11, R7, UR5, RZ, P2, !PT ;  /* 0x00000005070b7c10 */ /* 0x000fe400097fe4ff */
[----:B------:R-:W-:Y:S02]  /*12f80*/  FSETP.NEU.AND P2, PT, R16, RZ, PT ;  /* 0x000000ff1000720b */ /* 0x000fe40003f4d000 */
[----:B------:R-:W-:Y:S02]  /*12f90*/  LEA.HI.X R14, R4, R7, R5, 0x7, P3 ;  /* 0x00000007040e7211 */ /* 0x000fe400018f3c05 */
[--C-:B------:R-:W-:Y:S02]  /*12fa0*/  IADD3 R8, P1, P0, R8, UR4, R9.reuse ;  /* 0x0000000408087c10 */ /* 0x100fe4000f83e009 */
[C---:B------:R-:W-:Y:S02]  /*12fb0*/  IADD3 R4, P4, P5, R6.reuse, UR4, R9 ;  /* 0x0000000406047c10 */ /* 0x040fe4000fd9e009 */
[----:B------:R-:W-:-:S02]  /*12fc0*/  IADD3 R6, P3, R6, UR4, RZ ;  /* 0x0000000406067c10 */ /* 0x000fc4000ff7e0ff */
[--C-:B------:R-:W-:Y:S02]  /*12fd0*/  IADD3.X R9, R7, UR5, R15.reuse, P1, P0 ;  /* 0x0000000507097c10 */ /* 0x100fe40008fe040f */
[C---:B------:R-:W-:Y:S02]  /*12fe0*/  IADD3.X R5, R14.reuse, UR5, R15, P4, P5 ;  /* 0x000000050e057c10 */ /* 0x040fe4000a7ea40f */
[----:B------:R-:W-:Y:S01]  /*12ff0*/  IADD3.X R7, R14, UR5, RZ, P3, !PT ;  /* 0x000000050e077c10 */ /* 0x000fe20009ffe4ff */
[----:B------:R-:W-:Y:S06]  /*13000*/  @!P2 BRA `(.L_x_40) ;  /* 0x000000d800a4a947 */ /* 0x000fec0003800000 */
[----:B------:R-:W0:Y:S01]  /*13010*/  LDC.64 R18, c[0x0][0x5b0] ;  /* 0x00016c00ff127b82 */ /* 0x000e220000000a00 */
[----:B------:R-:W-:Y:S01]  /*13020*/  ULDC.64 UR4, c[0x0][0x5b8] ;  /* 0x00016e0000047ab9 */ /* 0x000fe20000000a00 */
[----:B------:R-:W-:Y:S01]  /*13030*/  BSSY B1, `(.L_x_41) ;  /* 0x0000012000017945 */ /* 0x000fe20003800000 */
[----:B------:R-:W-:Y:S01]  /*13040*/  IMAD.U32 R14, RZ, RZ, UR4 ;  /* 0x00000004ff0e7e24 */ /* 0x000fe2000f8e00ff */
[----:B------:R-:W-:-:S03]  /*13050*/  UIMAD UR4, UR10, UR4, URZ ;  /* 0x000000040a0472a4 */ /* 0x000fc6000f8e023f */
[----:B------:R-:W-:Y:S01]  /*13060*/  IMAD.WIDE.U32 R12, R14, UR44, R12 ;  /* 0x0000002c0e0c7c25 */ /* 0x000fe2000f8e000c */
[----:B------:R-:W1:Y:S01]  /*13070*/  LDC.64 R20, c[0x0][0x5a8] ;  /* 0x00016a00ff147b82 */ /* 0x000e620000000a00 */
[----:B------:R-:W-:Y:S02]  /*13080*/  UIMAD UR4, UR44, UR5, UR4 ;  /* 0x000000052c0472a4 */ /* 0x000fe4000f8e0204 */
[----:B------:R-:W-:-:S04]  /*13090*/  IMAD.MOV.U32 R22, RZ, RZ, R12 ;  /* 0x000000ffff167224 */ /* 0x000fc800078e000c */
[----:B------:R-:W-:Y:S02]  /*130a0*/  VIADD R23, R13, UR4 ;  /* 0x000000040d177c36 */ /* 0x000fe40008000000 */
[----:B0-----:R-:W-:Y:S02]  /*130b0*/  IMAD R14, R18, UR9, RZ ;  /* 0x00000009120e7c24 */ /* 0x001fe4000f8e02ff */
[----:B------:R-:W-:-:S04]  /*130c0*/  IMAD.WIDE.U32 R12, R17, R18, R22 ;  /* 0x00000012110c7225 */ /* 0x000fc800078e0016 */
[----:B------:R-:W-:Y:S01]  /*130d0*/  IMAD R15, R17, R19, R14 ;  /* 0x00000013110f7224 */ /* 0x000fe200078e020e */
[----:B-1----:R-:W-:Y:S02]  /*130e0*/  IADD3 R14, P0, R12, R20, RZ ;  /* 0x000000140c0e7210 */ /* 0x002fe40007f1e0ff */
[----:B------:R-:W-:Y:S02]  /*130f0*/  PRMT R12, RZ, 0x7610, R12 ;  /* 0x00007610ff0c7816 */ /* 0x000fe4000000000c */
[----:B------:R-:W-:Y:S02]  /*13100*/  IADD3.X R15, R21, R13, R15, P0, !PT ;  /* 0x0000000d150f7210 */ /* 0x000fe400007fe40f */
[----:B------:R-:W-:-:S04]  /*13110*/  ISETP.GE.AND P0, PT, R3, 0x1, PT ;  /* 0x000000010300780c */ /* 0x000fc80003f06270 */
[----:B------:R-:W-:-:S13]  /*13120*/  ISETP.LT.OR P1, PT, R0, 0x1, !P0 ;  /* 0x000000010000780c */ /* 0x000fda0004721670 */
[----:B------:R-:W-:Y:S05]  /*13130*/  @P1 BRA `(.L_x_42) ;  /* 0x0000000000041947 */ /* 0x000fea0003800000 */
[----:B------:R0:W5:Y:S02]  /*13140*/  LDG.E.U8 R12, desc[UR36][R14.64] ;  /* 0x000000240e0c7981 */ /* 0x000164000c1e1100 */
.L_x_42:
[----:B------:R-:W-:Y:S05]  /*13150*/  BSYNC B1 ;  /* 0x0000000000017941 */ /* 0x000fea0003800000 */
.L_x_41:
[----:B------:R-:W2:Y:S01]  /*13160*/  LDL.LU R13, [R1] ;  /* 0x00000000010d7983 */ /* 0x000ea20000300800 */
[----:B-----5:R-:W-:Y:S01]  /*13170*/  LOP3.LUT R12, R12, 0xff, RZ, 0xc0, !PT ;  /* 0x000000ff0c0c7812 */ /* 0x020fe200078ec0ff */
[----:B------:R-:W-:Y:S03]  /*13180*/  BSSY B1, `(.L_x_43) ;  /* 0x000000b000017945 */ /* 0x000fe60003800000 */
[----:B------:R-:W-:-:S05]  /*13190*/  F2FP.F16.E4M3.UNPACK_B R12, R12 ;  /* 0x0000000cff0c723e */ /* 0x000fca00020006ff */
[----:B------:R-:W-:-:S05]  /*131a0*/  HADD2.F32 R12, -RZ, R12.H0_H0 ;  /* 0x2000000cff0c7230 */ /* 0x000fca0000004100 */
[----:B------:R-:W-:-:S04]  /*131b0*/  FMUL R12, R12, R16 ;  /* 0x000000100c0c7220 */ /* 0x000fc80000400000 */
[----:B--2---:R-:W-:-:S05]  /*131c0*/  FFMA R12, R13, R2, R12 ;  /* 0x000000020d0c7223 */ /* 0x004fca000000000c */
[----:B------:R-:W-:-:S05]  /*131d0*/  F2FP.SATFINITE.E4M3.F32.PACK_AB_MERGE_C R12, RZ, R12, RZ ;  /* 0x0000000cff0c723e */ /* 0x000fca00048070ff */
[----:B------:R1:W-:Y:S01]  /*131e0*/  @!P1 STG.E.U8 desc[UR36][R10.64], R12 ;  /* 0x0000000c0a009986 */ /* 0x0003e2000c101124 */
[----:B------:R-:W-:Y:S02]  /*131f0*/  ISETP.LT.OR P1, PT, R0, 0x2, !P0 ;  /* 0x000000020000780c */ /* 0x000fe40004721670 */
[----:B-1----:R-:W-:-:S11]  /*13200*/  PRMT R12, RZ, 0x7610, R12 ;  /* 0x00007610ff0c7816 */ /* 0x002fd6000000000c */
[----:B------:R-:W-:Y:S05]  /*13210*/  @P1 BRA `(.L_x_44) ;  /* 0x0000000000041947 */ /* 0x000fea0003800000 */
[----:B------:R1:W5:Y:S02]  /*13220*/  LDG.E.U8 R12, desc[UR36][R14.64+0x1] ;  /* 0x000001240e0c7981 */ /* 0x000364000c1e1100 */
.L_x_44:
[----:B------:R-:W-:Y:S05]  /*13230*/  BSYNC B1 ;  /* 0x0000000000017941 */ /* 0x000fea0003800000 */
.L_x_43:
[----:B------:R-:W2:Y:S01]  /*13240*/  LDL.LU R13, [R1+0x4] ;  /* 0x00000400010d7983 */ /* 0x000ea20000300800 */
[----:B-----5:R-:W-:Y:S01]  /*13250*/  LOP3.LUT R12, R12, 0xff, RZ, 0xc0, !PT ;  /* 0x000000ff0c0c7812 */ /* 0x020fe200078ec0ff */
[----:B------:R-:W-:Y:S03]  /*13260*/  BSSY B1, `(.L_x_45) ;  /* 0x0000013000017945 */ /* 0x000fe60003800000 */
[----:B------:R-:W-:-:S05]  /*13270*/  F2FP.F16.E4M3.UNPACK_B R12, R12 ;  /* 0x0000000cff0c723e */ /* 0x000fca00020006ff */
[----:B------:R-:W-:-:S05]  /*13280*/  HADD2.F32 R12, -RZ, R12.H0_H0 ;  /* 0x2000000cff0c7230 */ /* 0x000fca0000004100 */
[----:B------:R-:W-:-:S04]  /*13290*/  FMUL R12, R12, R16 ;  /* 0x000000100c0c7220 */ /* 0x000fc80000400000 */
[----:B--2---:R-:W-:-:S05]  /*132a0*/  FFMA R12, R13, R2, R12 ;  /* 0x000000020d0c7223 */ /* 0x004fca000000000c */
[----:B------:R-:W-:-:S05]  /*132b0*/  F2FP.SATFINITE.E4M3.F32.PACK_AB_MERGE_C R12, RZ, R12, RZ ;  /* 0x0000000cff0c723e */ /* 0x000fca00048070ff */
[----:B------:R2:W-:Y:S02]  /*132c0*/  @!P1 STG.E.U8 desc[UR36][R10.64+0x1], R12 ;  /* 0x0000010c0a009986 */ /* 0x0005e4000c101124 */
[----:B--2---:R-:W-:-:S05]  /*132d0*/  IADD3 R12, P1, R17, 0x8, RZ ;  /* 0x00000008110c7810 */ /* 0x004fca0007f3e0ff */
[----:B------:R-:W-:-:S04]  /*132e0*/  IMAD.X R13, RZ, RZ, UR9, P1 ;  /* 0x00000009ff0d7e24 */ /* 0x000fc800088e06ff */
[----:B------:R-:W-:-:S04]  /*132f0*/  IMAD R13, R13, R18, RZ ;  /* 0x000000120d0d7224 */ /* 0x000fc800078e02ff */
[C---:B------:R-:W-:Y:S02]  /*13300*/  IMAD R152, R12.reuse, R19, R13 ;  /* 0x000000130c987224 */ /* 0x040fe400078e020d */
[----:B------:R-:W-:-:S03]  /*13310*/  IMAD.WIDE.U32 R12, R12, R18, R22 ;  /* 0x000000120c0c7225 */ /* 0x000fc600078e0016 */
[----:B------:R-:W-:-:S04]  /*13320*/  IADD3 R12, P1, R12, R20, RZ ;  /* 0x000000140c0c7210 */ /* 0x000fc80007f3e0ff */
[--C-:B------:R-:W-:Y:S02]  /*13330*/  IADD3.X R13, R21, R13, R152.reuse, P1, !PT ;  /* 0x0000000d150d7210 */ /* 0x100fe40000ffe498 */
[----:B------:R-:W-:Y:S02]  /*13340*/  ISETP.GE.AND P1, PT, R3, 0x9, PT ;  /* 0x000000090300780c */ /* 0x000fe40003f26270 */
[----:B------:R-:W-:Y:S02]  /*13350*/  PRMT R152, RZ, 0x7610, R152 ;  /* 0x00007610ff987816 */ /* 0x000fe40000000098 */
[----:B------:R-:W-:-:S13]  /*13360*/  ISETP.LT.OR P2, PT, R0, 0x1, !P1 ;  /* 0x000000010000780c */ /* 0x000fda0004f41670 */
[----:B------:R-:W-:Y:S05]  /*13370*/  @P2 BRA `(.L_x_46) ;  /* 0x0000000000042947 */ /* 0x000fea0003800000 */
[----:B------:R2:W5:Y:S02]  /*13380*/  LDG.E.U8 R152, desc[UR36][R12.64] ;  /* 0x000000240c987981 */ /* 0x000564000c1e1100 */
.L_x_46:
[----:B------:R-:W-:Y:S05]  /*13390*/  BSYNC B1 ;  /* 0x0000000000017941 */ /* 0x000fea0003800000 */
.L_x_45:
[----:B------:R-:W3:Y:S01]  /*133a0*/  LDL.LU R153, [R1+0x8] ;  /* 0x0000080001997983 */ /* 0x000ee20000300800 */
[----:B-----5:R-:W-:Y:S01]  /*133b0*/  LOP3.LUT R152, R152, 0xff, RZ, 0xc0, !PT ;  /* 0x000000ff98987812 */ /* 0x020fe200078ec0ff */
[----:B------:R-:W-:Y:S03]  /*133c0*/  BSSY B1, `(.L_x_47) ;  /* 0x000000b000017945 */ /* 0x000fe60003800000 */
[----:B------:R-:W-:-:S05]  /*133d0*/  F2FP.F16.E4M3.UNPACK_B R152, R152 ;  /* 0x00000098ff98723e */ /* 0x000fca00020006ff */
[----:B------:R-:W-:-:S05]  /*133e0*/  HADD2.F32 R152, -RZ, R152.H0_H0 ;  /* 0x20000098ff987230 */ /* 0x000fca0000004100 */
[----:B------:R-:W-:-:S04]  /*133f0*/  FMUL R152, R152, R16 ;  /* 0x0000001098987220 */ /* 0x000fc80000400000 */
[----:B---3--:R-:W-:-:S05]  /*13400*/  FFMA R152, R153, R2, R152 ;  /* 0x0000000299987223 */ /* 0x008fca0000000098 */
[----:B------:R-:W-:-:S05]  /*13410*/  F2FP.SATFINITE.E4M3.F32.PACK_AB_MERGE_C R152, RZ, R152, RZ ;  /* 0x00000098ff98723e */ /* 0x000fca00048070ff */
[----:B------:R3:W-:Y:S01]  /*13420*/  @!P2 STG.E.U8 desc[UR36][R8.64], R152 ;  /* 0x000000980800a986 */ /* 0x0007e2000c101124 */
[----:B------:R-:W-:Y:S02]  /*13430*/  ISETP.LT.OR P2, PT, R0, 0x2, !P1 ;  /* 0x000000020000780c */ /* 0x000fe40004f41670 */
[----:B---3--:R-:W-:-:S11]  /*13440*/  PRMT R152, RZ, 0x7610, R152 ;  /* 0x00007610ff987816 */ /* 0x008fd60000000098 */
[----:B------:R-:W-:Y:S05]  /*13450*/  @P2 BRA `(.L_x_48) ;  /* 0x0000000000042947 */ /* 0x000fea0003800000 */
[----:B------:R3:W5:Y:S02]  /*13460*/  LDG.E.U8 R152, desc[UR36][R12.64+0x1] ;  /* 0x000001240c987981 */ /* 0x000764000c1e1100 */
.L_x_48:
[----:B------:R-:W-:Y:S05]  /*13470*/  BSYNC B1 ;  /* 0x0000000000017941 */ /* 0x000fea0003800000 */
.L_x_47:
[----:B------:R-:W4:Y:S01]  /*13480*/  LDL.LU R153, [R1+0xc] ;  /* 0x00000c0001997983 */ /* 0x000f220000300800 */
[----:B-----5:R-:W-:Y:S01]  /*13490*/  LOP3.LUT R152, R152, 0xff, RZ, 0xc0, !PT ;  /* 0x000000ff98987812 */ /* 0x020fe200078ec0ff */
[----:B------:R-:W-:Y:S01]  /*134a0*/  BSSY B1, `(.L_x_49) ;  /* 0x000000b000017945 */ /* 0x000fe20003800000 */
[----:B------:R-:W-:Y:S02]  /*134b0*/  ISETP.LT.OR P3, PT, R0, 0x9, !P0 ;  /* 0x000000090000780c */ /* 0x000fe40004761670 */
[----:B------:R-:W-:-:S05]  /*134c0*/  F2FP.F16.E4M3.UNPACK_B R152, R152 ;  /* 0x00000098ff98723e */ /* 0x000fca00020006ff */
[----:B------:R-:W-:-:S05]  /*134d0*/  HADD2.F32 R152, -RZ, R152.H0_H0 ;  /* 0x20000098ff987230 */ /* 0x000fca0000004100 */
[----:B------:R-:W-:-:S04]  /*134e0*/  FMUL R152, R152, R16 ;  /* 0x0000001098987220 */ /* 0x000fc80000400000 */
[----:B----4-:R-:W-:-:S05]  /*134f0*/  FFMA R152, R153, R2, R152 ;  /* 0x0000000299987223 */ /* 0x010fca0000000098 */
[----:B------:R-:W-:-:S05]  /*13500*/  F2FP.SATFINITE.E4M3.F32.PACK_AB_MERGE_C R152, RZ, R152, RZ ;  /* 0x00000098ff98723e */ /* 0x000fca00048070ff */
[----:B------:R4:W-:Y:S02]  /*13510*/  @!P2 STG.E.U8 desc[UR36][R8.64+0x1], R152 ;  /* 0x000001980800a986 */ /* 0x0009e4000c101124 */
[----:B----4-:R-:W-:Y:S01]  /*13520*/  PRMT R152, RZ, 0x7610, R152 ;  /* 0x00007610ff987816 */ /* 0x010fe20000000098 */
[----:B------:R-:W-:Y:S06]  /*13530*/  @P3 BRA `(.L_x_50) ;  /* 0x0000000000043947 */ /* 0x000fec0003800000 */
[----:B------:R4:W5:Y:S02]  /*13540*/  LDG.E.U8 R152, desc[UR36][R14.64+0x8] ;  /* 0x000008240e987981 */ /* 0x000964000c1e1100 */
.L_x_50:
[----:B------:R-:W-:Y:S05]  /*13550*/  BSYNC B1 ;  /* 0x0000000000017941 */ /* 0x000fea0003800000 */
.L_x_49:
[----:B------:R-:W2:Y:S01]  /*13560*/  LDL.LU R153, [R1+0x10] ;  /* 0x0000100001997983 */ /* 0x000ea20000300800 */
[----:B-----5:R-:W-:Y:S01]  /*13570*/  LOP3.LUT R152, R152, 0xff, RZ, 0xc0, !PT ;  /* 0x000000ff98987812 */ /* 0x020fe200078ec0ff */
[----:B------:R-:W-:Y:S01]  /*13580*/  BSSY B1, `(.L_x_51) ;  /* 0x000000b000017945 */ /* 0x000fe20003800000 */
[----:B------:R-:W-:Y:S02]  /*13590*/  ISETP.LT.OR P2, PT, R0, 0xa, !P0 ;  /* 0x0000000a0000780c */ /* 0x000fe40004741670 */
[----:B------:R-:W-:-:S05]  /*135a0*/  F2FP.F16.E4M3.UNPACK_B R152, R152 ;  /* 0x00000098ff98723e */ /* 0x000fca00020006ff */
[----:B------:R-:W-:-:S05]  /*135b0*/  HADD2.F32 R152, -RZ, R152.H0_H0 ;  /* 0x20000098ff987230 */ /* 0x000fca0000004100 */
[----:B------:R-:W-:-:S04]  /*135c0*/  FMUL R152, R152, R16 ;  /* 0x0000001098987220 */ /* 0x000fc80000400000 */
[----:B--2---:R-:W-:-:S05]  /*135d0*/  FFMA R152, R153, R2, R152 ;  /* 0x0000000299987223 */ /* 0x004fca0000000098 */
[----:B------:R-:W-:-:S05]  /*135e0*/  F2FP.SATFINITE.E4M3.F32.PACK_AB_MERGE_C R152, RZ, R152, RZ ;  /* 0x00000098ff98723e */ /* 0x000fca00048070ff */
[----:B------:R2:W-:Y:S02]  /*135f0*/  @!P3 STG.E.U8 desc[UR36][R10.64+0x8], R152 ;  /* 0x000008980a00b986 */ /* 0x0005e4000c101124 */
[----:B--2---:R-:W-:Y:S01]  /*13600*/  PRMT R152, RZ, 0x7610, R152 ;  /* 0x00007610ff987816 */ /* 0x004fe20000000098 */
[----:B------:R-:W-:Y:S06]  /*13610*/  @P2 BRA `(.L_x_52) ;  /* 0x0000000000042947 */ /* 0x000fec0003800000 */
[----:B------:R2:W5:Y:S02]  /*13620*/  LDG.E.U8 R152, desc[UR36][R14.64+0x9] ;  /* 0x000009240e987981 */ /* 0x000564000c1e1100 */
.L_x_52:
[----:B------:R-:W-:Y:S05]  /*13630*/  BSYNC B1 ;  /* 0x0000000000017941 */ /* 0x000fea0003800000 */
.L_x_51:
[----:B------:R-:W3:Y:S01]  /*13640*/  LDL.LU R153, [R1+0x14] ;  /* 0x0000140001997983 */ /* 0x000ee20000300800 */
[----:B-----5:R-:W-:Y:S01]  /*13650*/  LOP3.LUT R152, R152, 0xff, RZ, 0xc0, !PT ;  /* 0x000000ff98987812 */ /* 0x020fe200078ec0ff */
[----:B------:R-:W-:Y:S01]  /*13660*/  BSSY B1, `(.L_x_53) ;  /* 0x000000b000017945 */ /* 0x000fe20003800000 */
[----:B------:R-:W-:Y:S02]  /*13670*/  ISETP.LT.OR P3, PT, R0, 0x9, !P1 ;  /* 0x000000090000780c */ /* 0x000fe40004f61670 */
[----:B------:R-:W-:-:S05]  /*13680*/  F2FP.F16.E4M3.UNPACK_B R152, R152 ;  /* 0x00000098ff98723e */ /* 0x000fca00020006ff */
[----:B------:R-:W-:-:S05]  /*13690*/  HADD2.F32 R152, -RZ, R152.H0_H0 ;  /* 0x20000098ff987230 */ /* 0x000fca0000004100 */
[----:B------:R-:W-:-:S04]  /*136a0*/  FMUL R152, R152, R16 ;  /* 0x0000001098987220 */ /* 0x000fc80000400000 */
[----:B---3--:R-:W-:-:S05]  /*136b0*/  FFMA R152, R153, R2, R152 ;  /* 0x0000000299987223 */ /* 0x008fca0000000098 */
[----:B------:R-:W-:-:S05]  /*136c0*/  F2FP.SATFINITE.E4M3.F32.PACK_AB_MERGE_C R152, RZ, R152, RZ ;  /* 0x00000098ff98723e */ /* 0x000fca00048070ff */
[----:B------:R3:W-:Y:S02]  /*136d0*/  @!P2 STG.E.U8 desc[UR36][R10.64+0x9], R152 ;  /* 0x000009980a00a986 */ /* 0x0007e4000c101124 */
[----:B---3--:R-:W-:Y:S01]  /*136e0*/  PRMT R152, RZ, 0x7610, R152 ;  /* 0x00007610ff987816 */ /* 0x008fe20000000098 */
[----:B------:R-:W-:Y:S06]  /*136f0*/  @P3 BRA `(.L_x_54) ;  /* 0x0000000000043947 */ /* 0x000fec0003800000 */
[----:B------:R3:W5:Y:S02]  /*13700*/  LDG.E.U8 R152, desc[UR36][R12.64+0x8] ;  /* 0x000008240c987981 */ /* 0x000764000c1e1100 */
.L_x_54:
[----:B------:R-:W-:Y:S05]  /*13710*/  BSYNC B1 ;  /* 0x0000000000017941 */ /* 0x000fea0003800000 */
.L_x_53:
        /* <DEDUP_REMOVED lines=13> */
.L_x_56:
[----:B------:R-:W-:Y:S05]  /*137f0*/  BSYNC B1 ;  /* 0x0000000000017941 */ /* 0x000fea0003800000 */
.L_x_55:
        /* <DEDUP_REMOVED lines=13> */
.L_x_58:
[----:B------:R-:W-:Y:S05]  /*138d0*/  BSYNC B1 ;  /* 0x0000000000017941 */ /* 0x000fea0003800000 */
.L_x_57:
        /* <DEDUP_REMOVED lines=13> */
.L_x_60:
[----:B------:R-:W-:Y:S05]  /*139b0*/  BSYNC B1 ;  /* 0x0000000000017941 */ /* 0x000fea0003800000 */
.L_x_59:
        /* <DEDUP_REMOVED lines=13> */
.L_x_62:
[----:B------:R-:W-:Y:S05]  /*13a90*/  BSYNC B1 ;  /* 0x0000000000017941 */ /* 0x000fea0003800000 */
.L_x_61:
        /* <DEDUP_REMOVED lines=13> */
.L_x_64:
[----:B------:R-:W-:Y:S05]  /*13b70*/  BSYNC B1 ;  /* 0x0000000000017941 */ /* 0x000fea0003800000 */
.L_x_63:
        /* <DEDUP_REMOVED lines=13> */
.L_x_66:
[----:B------:R-:W-:Y:S05]  /*13c50*/  BSYNC B1 ;  /* 0x0000000000017941 */ /* 0x000fea0003800000 */
.L_x_65:
        /* <DEDUP_REMOVED lines=13> */
.L_x_68:
[----:B------:R-:W-:Y:S05]  /*13d30*/  BSYNC B1 ;  /* 0x0000000000017941 */ /* 0x000fea0003800000 */
.L_x_67:
        /* <DEDUP_REMOVED lines=13> */
.L_x_70:
[----:B------:R-:W-:Y:S05]  /*13e10*/  BSYNC B1 ;  /* 0x0000000000017941 */ /* 0x000fea0003800000 */
.L_x_69:
        /* <DEDUP_REMOVED lines=13> */
.L_x_72:
[----:B------:R-:W-:Y:S05]  /*13ef0*/  BSYNC B1 ;  /* 0x0000000000017941 */ /* 0x000fea0003800000 */
.L_x_71:
        /* <DEDUP_REMOVED lines=13> */
.L_x_74:
[----:B------:R-:W-:Y:S05]  /*13fd0*/  BSYNC B1 ;  /* 0x0000000000017941 */ /* 0x000fea0003800000 */
.L_x_73:
        /* <DEDUP_REMOVED lines=13> */
.L_x_76:
[----:B------:R-:W-:Y:S05]  /*140b0*/  BSYNC B1 ;  /* 0x0000000000017941 */ /* 0x000fea0003800000 */
.L_x_75:
        /* <DEDUP_REMOVED lines=13> */
.L_x_78:
[----:B------:R-:W-:Y:S05]  /*14190*/  BSYNC B1 ;  /* 0x0000000000017941 */ /* 0x000fea0003800000 */
.L_x_77:
        /* <DEDUP_REMOVED lines=13> */
.L_x_80:
[----:B------:R-:W-:Y:S05]  /*14270*/  BSYNC B1 ;  /* 0x0000000000017941 */ /* 0x000fea0003800000 */
.L_x_79:
        /* <DEDUP_REMOVED lines=13> */
.L_x_82:
[----:B------:R-:W-:Y:S05]  /*14350*/  BSYNC B1 ;  /* 0x0000000000017941 */ /* 0x000fea0003800000 */
.L_x_81:
        /* <DEDUP_REMOVED lines=13> */
.L_x_84:
[----:B------:R-:W-:Y:S05]  /*14430*/  BSYNC B1 ;  /* 0x0000000000017941 */ /* 0x000fea0003800000 */
.L_x_83:
        /* <DEDUP_REMOVED lines=13> */
.L_x_86:
[----:B------:R-:W-:Y:S05]  /*14510*/  BSYNC B1 ;  /* 0x0000000000017941 */ /* 0x000fea0003800000 */
.L_x_85:
        /* <DEDUP_REMOVED lines=8> */
[----:B------:R-:W-:Y:S02]  /*145a0*/  F2FP.SATFINITE.E4M3.F32.PACK_AB_MERGE_C R153, RZ, R152, RZ ;  /* 0x00000098ff99723e */ /* 0x000fe400048070ff */
[----:B------:R-:W-:-:S03]  /*145b0*/  PRMT R152, RZ, 0x7610, R152 ;  /* 0x00007610ff987816 */ /* 0x000fc60000000098 */
[----:B------:R2:W-:Y:S01]  /*145c0*/  @!P3 STG.E.U8 desc[UR36][R8.64+0x28], R153 ;  /* 0x000028990800b986 */ /* 0x0005e2000c101124 */
[----:B------:R-:W-:Y:S05]  /*145d0*/  @P2 BRA `(.L_x_88) ;  /* 0x0000000000042947 */ /* 0x000fea0003800000 */
[----:B------:R0:W5:Y:S02]  /*145e0*/  LDG.E.U8 R152, desc[UR36][R12.64+0x29] ;  /* 0x000029240c987981 */ /* 0x000164000c1e1100 */
.L_x_88:
[----:B------:R-:W-:Y:S05]  /*145f0*/  BSYNC B1 ;  /* 0x0000000000017941 */ /* 0x000fea0003800000 */
.L_x_87:
[----:B--2---:R-:W2:Y:S01]  /*14600*/  LDL.LU R153, [R1+0x5c] ;  /* 0x00005c0001997983 */ /* 0x004ea20000300800 */
        /* <DEDUP_REMOVED lines=12> */
.L_x_90:
[----:B------:R-:W-:Y:S05]  /*146d0*/  BSYNC B1 ;  /* 0x0000000000017941 */ /* 0x000fea0003800000 */
.L_x_89:
        /* <DEDUP_REMOVED lines=13> */
.L_x_92:
[----:B------:R-:W-:Y:S05]  /*147b0*/  BSYNC B1 ;  /* 0x0000000000017941 */ /* 0x000fea0003800000 */
.L_x_91:
        /* <DEDUP_REMOVED lines=13> */
.L_x_94:
[----:B------:R-:W-:Y:S05]  /*14890*/  BSYNC B1 ;  /* 0x0000000000017941 */ /* 0x000fea0003800000 */
.L_x_93:
        /* <DEDUP_REMOVED lines=13> */
.L_x_96:
[----:B------:R-:W-:Y:S05]  /*14970*/  BSYNC B1 ;  /* 0x0000000000017941 */ /* 0x000fea0003800000 */
.L_x_95:
        /* <DEDUP_REMOVED lines=13> */
.L_x_98:
[----:B------:R-:W-:Y:S05]  /*14a50*/  BSYNC B1 ;  /* 0x0000000000017941 */ /* 0x000fea0003800000 */
.L_x_97:
        /* <DEDUP_REMOVED lines=13> */
.L_x_100:
[----:B------:R-:W-:Y:S05]  /*14b30*/  BSYNC B1 ;  /* 0x0000000000017941 */ /* 0x000fea0003800000 */
.L_x_99:
        /* <DEDUP_REMOVED lines=13> */
.L_x_102:
[----:B------:R-:W-:Y:S05]  /*14c10*/  BSYNC B1 ;  /* 0x0000000000017941 */ /* 0x000fea0003800000 */
.L_x_101:
        /* <DEDUP_REMOVED lines=13> */
.L_x_104:
[----:B------:R-:W-:Y:S05]  /*14cf0*/  BSYNC B1 ;  /* 0x0000000000017941 */ /* 0x000fea0003800000 */
.L_x_103:
        /* <DEDUP_REMOVED lines=13> */
.L_x_106:
[----:B------:R-:W-:Y:S05]  /*14dd0*/  BSYNC B1 ;  /* 0x0000000000017941 */ /* 0x000fea0003800000 */
.L_x_105:
        /* <DEDUP_REMOVED lines=13> */
.L_x_108:
[----:B------:R-:W-:Y:S05]  /*14eb0*/  BSYNC B1 ;  /* 0x0000000000017941 */ /* 0x000fea0003800000 */
.L_x_107:
        /* <DEDUP_REMOVED lines=13> */
.L_x_110:
[----:B------:R-:W-:Y:S05]  /*14f90*/  BSYNC B1 ;  /* 0x0000000000017941 */ /* 0x000fea0003800000 */
.L_x_109:
        /* <DEDUP_REMOVED lines=13> */
.L_x_112:
[----:B------:R-:W-:Y:S05]  /*15070*/  BSYNC B1 ;  /* 0x0000000000017941 */ /* 0x000fea0003800000 */
.L_x_111:
        /* <DEDUP_REMOVED lines=13> */
.L_x_114:
[----:B------:R-:W-:Y:S05]  /*15150*/  BSYNC B1 ;  /* 0x0000000000017941 */ /* 0x000fea0003800000 */
.L_x_113:
        /* <DEDUP_REMOVED lines=13> */
.L_x_116:
[----:B------:R-:W-:Y:S05]  /*15230*/  BSYNC B1 ;  /* 0x0000000000017941 */ /* 0x000fea0003800000 */
.L_x_115:
        /* <DEDUP_REMOVED lines=13> */
.L_x_118:
[----:B------:R-:W-:Y:S05]  /*15310*/  BSYNC B1 ;  /* 0x0000000000017941 */ /* 0x000fea0003800000 */
.L_x_117:
        /* <DEDUP_REMOVED lines=13> */
.L_x_120:
[----:B------:R-:W-:Y:S05]  /*153f0*/  BSYNC B1 ;  /* 0x0000000000017941 */ /* 0x000fea0003800000 */
.L_x_119:
        /* <DEDUP_REMOVED lines=13> */
.L_x_122:
[----:B------:R-:W-:Y:S05]  /*154d0*/  BSYNC B1 ;  /* 0x0000000000017941 */ /* 0x000fea0003800000 */
.L_x_121:
        /* <DEDUP_REMOVED lines=13> */
.L_x_124:
[----:B------:R-:W-:Y:S05]  /*155b0*/  BSYNC B1 ;  /* 0x0000000000017941 */ /* 0x000fea0003800000 */
.L_x_123:
        /* <DEDUP_REMOVED lines=13> */
.L_x_126:
[----:B------:R-:W-:Y:S05]  /*15690*/  BSYNC B1 ;  /* 0x0000000000017941 */ /* 0x000fea0003800000 */
.L_x_125:
        /* <DEDUP_REMOVED lines=13> */
.L_x_128:
[----:B------:R-:W-:Y:S05]  /*15770*/  BSYNC B1 ;  /* 0x0000000000017941 */ /* 0x000fea0003800000 */
.L_x_127:
        /* <DEDUP_REMOVED lines=13> */
.L_x_130:
[----:B------:R-:W-:Y:S05]  /*15850*/  BSYNC B1 ;  /* 0x0000000000017941 */ /* 0x000fea0003800000 */
.L_x_129:
        /* <DEDUP_REMOVED lines=13> */
.L_x_132:
[----:B------:R-:W-:Y:S05]  /*15930*/  BSYNC B1 ;  /* 0x0000000000017941 */ /* 0x000fea0003800000 */
.L_x_131:
        /* <DEDUP_REMOVED lines=13> */
.L_x_134:
[----:B------:R-:W-:Y:S05]  /*15a10*/  BSYNC B1 ;  /* 0x0000000000017941 */ /* 0x000fea0003800000 */
.L_x_133:
[----:B------:R-:W3:Y:S01]  /*15a20*/  LDL.LU R154, [R1+0xb8] ;  /* 0x0000b800019a7983 */ /* 0x000ee20000300800 */
[----:B-----5:R-:W-:Y:S01]  /*15a30*/  LOP3.LUT R152, R152, 0xff, RZ, 0xc0, !PT ;  /* 0x000000ff98987812 */ /* 0x020fe200078ec0ff */
[----:B------:R-:W-:Y:S01]  /*15a40*/  BSSY B1, `(.L_x_135) ;  /* 0x000000b000017945 */ /* 0x000fe20003800000 */
[----:B------:R-:W-:Y:S02]  /*15a50*/  ISETP.LT.OR P2, PT, R0, 0x5a, !P1 ;  /* 0x0000005a0000780c */ /* 0x000fe40004f41670 */
[----:B------:R-:W-:-:S05]  /*15a60*/  F2FP.F16.E4M3.UNPACK_B R152, R152 ;  /* 0x00000098ff98723e */ /* 0x000fca00020006ff */
[----:B--2---:R-:W-:Y:S01]  /*15a70*/  HADD2.F32 R153, -RZ, R152.H0_H0 ;  /* 0x20000098ff997230 */ /* 0x004fe20000004100 */
[----:B------:R-:W-:-:S04]  /*15a80*/  PRMT R152, RZ, 0x7610, R152 ;  /* 0x00007610ff987816 */ /* 0x000fc80000000098 */
[----:B------:R-:W-:-:S04]  /*15a90*/  FMUL R153, R153, R16 ;  /* 0x0000001099997220 */ /* 0x000fc80000400000 */
[----:B---3--:R-:W-:-:S05]  /*15aa0*/  FFMA R153, R154, R2, R153 ;  /* 0x000000029a997223 */ /* 0x008fca0000000099 */
[----:B------:R-:W-:-:S05]  /*15ab0*/  F2FP.SATFINITE.E4M3.F32.PACK_AB_MERGE_C R153, RZ, R153, RZ ;  /* 0x00000099ff99723e */ /* 0x000fca00048070ff */
[----:B------:R2:W-:Y:S01]  /*15ac0*/  @!P3 STG.E.U8 desc[UR36][R8.64+0x58], R153 ;  /* 0x000058990800b986 */ /* 0x0005e2000c101124 */
[----:B------:R-:W-:Y:S05]  /*15ad0*/  @P2 BRA `(.L_x_136) ;  /* 0x0000000000042947 */ /* 0x000fea0003800000 */
[----:B------:R3:W5:Y:S02]  /*15ae0*/  LDG.E.U8 R152, desc[UR36][R12.64+0x59] ;  /* 0x000059240c987981 */ /* 0x000764000c1e1100 */
.L_x_136:
[----:B------:R-:W-:Y:S05]  /*15af0*/  BSYNC B1 ;  /* 0x0000000000017941 */ /* 0x000fea0003800000 */
.L_x_135:
[----:B------:R-:W4:Y:S01]  /*15b00*/  LDL.LU R154, [R1+0xbc] ;  /* 0x0000bc00019a7983 */ /* 0x000f220000300800 */
[----:B-----5:R-:W-:Y:S01]  /*15b10*/  LOP3.LUT R152, R152, 0xff, RZ, 0xc0, !PT ;  /* 0x000000ff98987812 */ /* 0x020fe200078ec0ff */
[----:B------:R-:W-:Y:S01]  /*15b20*/  BSSY B1, `(.L_x_137) ;  /* 0x000000b000017945 */ /* 0x000fe20003800000 */
[----:B------:R-:W-:Y:S02]  /*15b30*/  ISETP.LT.OR P3, PT, R0, 0x61, !P0 ;  /* 0x000000610000780c */ /* 0x000fe40004761670 */
[----:B------:R-:W-:-:S05]  /*15b40*/  F2FP.F16.E4M3.UNPACK_B R152, R152 ;  /* 0x00000098ff98723e */ /* 0x000fca00020006ff */
[----:B--2---:R-:W-:Y:S01]  /*15b50*/  HADD2.F32 R153, -RZ, R152.H0_H0 ;  /* 0x20000098ff997230 */ /* 0x004fe20000004100 */
[----:B------:R-:W-:-:S04]  /*15b60*/  PRMT R152, RZ, 0x7610, R152 ;  /* 0x00007610ff987816 */ /* 0x000fc80000000098 */
[----:B------:R-:W-:-:S04]  /*15b70*/  FMUL R153, R153, R16 ;  /* 0x0000001099997220 */ /* 0x000fc80000400000 */
[----:B----4-:R-:W-:-:S05]  /*15b80*/  FFMA R153, R154, R2, R153 ;  /* 0x000000029a997223 */ /* 0x010fca0000000099 */
[----:B------:R-:W-:-:S05]  /*15b90*/  F2FP.SATFINITE.E4M3.F32.PACK_AB_MERGE_C R153, RZ, R153, RZ ;  /* 0x00000099ff99723e */ /* 0x000fca00048070ff */
[----:B------:R2:W-:Y:S01]  /*15ba0*/  @!P2 STG.E.U8 desc[UR36][R8.64+0x59], R153 ;  /* 0x000059990800a986 */ /* 0x0005e2000c101124 */
[----:B------:R-:W-:Y:S05]  /*15bb0*/  @P3 BRA `(.L_x_138) ;  /* 0x0000000000043947 */ /* 0x000fea0003800000 */
[----:B------:R4:W5:Y:S02]  /*15bc0*/  LDG.E.U8 R152, desc[UR36][R14.64+0x60] ;  /* 0x000060240e987981 */ /* 0x000964000c1e1100 */
.L_x_138:
[----:B------:R-:W-:Y:S05]  /*15bd0*/  BSYNC B1 ;  /* 0x0000000000017941 */ /* 0x000fea0003800000 */
.L_x_137:
        /* <DEDUP_REMOVED lines=13> */
.L_x_140:
[----:B------:R-:W-:Y:S05]  /*15cb0*/  BSYNC B1 ;  /* 0x0000000000017941 */ /* 0x000fea0003800000 */
.L_x_139:
        /* <DEDUP_REMOVED lines=13> */
.L_x_142:
[----:B------:R-:W-:Y:S05]  /*15d90*/  BSYNC B1 ;  /* 0x0000000000017941 */ /* 0x000fea0003800000 */
.L_x_141:
        /* <DEDUP_REMOVED lines=13> */
.L_x_144:
[----:B------:R-:W-:Y:S05]  /*15e70*/  BSYNC B1 ;  /* 0x0000000000017941 */ /* 0x000fea0003800000 */
.L_x_143:
        /* <DEDUP_REMOVED lines=13> */
.L_x_146:
[----:B------:R-:W-:Y:S05]  /*15f50*/  BSYNC B1 ;  /* 0x0000000000017941 */ /* 0x000fea0003800000 */
.L_x_145:
        /* <DEDUP_REMOVED lines=13> */
.L_x_148:
[----:B------:R-:W-:Y:S05]  /*16030*/  BSYNC B1 ;  /* 0x0000000000017941 */ /* 0x000fea0003800000 */
.L_x_147:
        /* <DEDUP_REMOVED lines=13> */
.L_x_150:
[----:B------:R-:W-:Y:S05]  /*16110*/  BSYNC B1 ;  /* 0x0000000000017941 */ /* 0x000fea0003800000 */
.L_x_149:
        /* <DEDUP_REMOVED lines=13> */
.L_x_152:
[----:B------:R-:W-:Y:S05]  /*161f0*/  BSYNC B1 ;  /* 0x0000000000017941 */ /* 0x000fea0003800000 */
.L_x_151:
        /* <DEDUP_REMOVED lines=13> */
.L_x_154:
[----:B------:R-:W-:Y:S05]  /*162d0*/  BSYNC B1 ;  /* 0x0000000000017941 */ /* 0x000fea0003800000 */
.L_x_153:
        /* <DEDUP_REMOVED lines=13> */
.L_x_156:
[----:B------:R-:W-:Y:S05]  /*163b0*/  BSYNC B1 ;  /* 0x0000000000017941 */ /* 0x000fea0003800000 */
.L_x_155:
        /* <DEDUP_REMOVED lines=13> */
.L_x_158:
[----:B------:R-:W-:Y:S05]  /*16490*/  BSYNC B1 ;  /* 0x0000000000017941 */ /* 0x000fea0003800000 */
.L_x_157:
        /* <DEDUP_REMOVED lines=13> */
.L_x_160:
[----:B------:R-:W-:Y:S05]  /*16570*/  BSYNC B1 ;  /* 0x0000000000017941 */ /* 0x000fea0003800000 */
.L_x_159:
        /* <DEDUP_REMOVED lines=13> */
.L_x_162:
[----:B------:R-:W-:Y:S05]  /*16650*/  BSYNC B1 ;  /* 0x0000000000017941 */ /* 0x000fea0003800000 */
.L_x_161:
        /* <DEDUP_REMOVED lines=13> */
.L_x_164:
[----:B------:R-:W-:Y:S05]  /*16730*/  BSYNC B1 ;  /* 0x0000000000017941 */ /* 0x000fea0003800000 */
.L_x_163:
        /* <DEDUP_REMOVED lines=13> */
.L_x_166:
[----:B------:R-:W-:Y:S05]  /*16810*/  BSYNC B1 ;  /* 0x0000000000017941 */ /* 0x000fea0003800000 */
.L_x_165:
        /* <DEDUP_REMOVED lines=13> */
.L_x_168:
[----:B------:R-:W-:Y:S05]  /*168f0*/  BSYNC B1 ;  /* 0x0000000000017941 */ /* 0x000fea0003800000 */
.L_x_167:
        /* <DEDUP_REMOVED lines=13> */
.L_x_170:
[----:B------:R-:W-:Y:S05]  /*169d0*/  BSYNC B1 ;  /* 0x0000000000017941 */ /* 0x000fea0003800000 */
.L_x_169:
        /* <DEDUP_REMOVED lines=13> */
.L_x_172:
[----:B------:R-:W-:Y:S05]  /*16ab0*/  BSYNC B1 ;  /* 0x0000000000017941 */ /* 0x000fea0003800000 */
.L_x_171:
        /* <DEDUP_REMOVED lines=13> */
.L_x_174:
[----:B------:R-:W-:Y:S05]  /*16b90*/  BSYNC B1 ;  /* 0x0000000000017941 */ /* 0x000fea0003800000 */
.L_x_173:
        /* <DEDUP_REMOVED lines=13> */
.L_x_176:
[----:B------:R-:W-:Y:S05]  /*16c70*/  BSYNC B1 ;  /* 0x0000000000017941 */ /* 0x000fea0003800000 */
.L_x_175:
        /* <DEDUP_REMOVED lines=13> */
.L_x_178:
[----:B------:R-:W-:Y:S05]  /*16d50*/  BSYNC B1 ;  /* 0x0000000000017941 */ /* 0x000fea0003800000 */
.L_x_177:
        /* <DEDUP_REMOVED lines=13> */
.L_x_180:
[----:B------:R-:W-:Y:S05]  /*16e30*/  BSYNC B1 ;  /* 0x0000000000017941 */ /* 0x000fea0003800000 */
.L_x_179:
        /* <DEDUP_REMOVED lines=13> */
.L_x_182:
[----:B------:R-:W-:Y:S05]  /*16f10*/  BSYNC B1 ;  /* 0x0000000000017941 */ /* 0x000fea0003800000 */
.L_x_181:
        /* <DEDUP_REMOVED lines=13> */
.L_x_184:
[----:B------:R-:W-:Y:S05]  /*16ff0*/  BSYNC B1 ;  /* 0x0000000000017941 */ /* 0x000fea0003800000 */
.L_x_183:
        /* <DEDUP_REMOVED lines=13> */
.L_x_186:
[----:B------:R-:W-:Y:S05]  /*170d0*/  BSYNC B1 ;  /* 0x0000000000017941 */ /* 0x000fea0003800000 */
.L_x_185:
        /* <DEDUP_REMOVED lines=13> */
.L_x_188:
[----:B------:R-:W-:Y:S05]  /*171b0*/  BSYNC B1 ;  /* 0x0000000000017941 */ /* 0x000fea0003800000 */
.L_x_187:
        /* <DEDUP_REMOVED lines=13> */
.L_x_190:
[----:B------:R-:W-:Y:S05]  /*17290*/  BSYNC B1 ;  /* 0x0000000000017941 */ /* 0x000fea0003800000 */
.L_x_189:
        /* <DEDUP_REMOVED lines=13> */
.L_x_192:
[----:B------:R-:W-:Y:S05]  /*17370*/  BSYNC B1 ;  /* 0x0000000000017941 */ /* 0x000fea0003800000 */
.L_x_191:
        /* <DEDUP_REMOVED lines=13> */
.L_x_194:
[----:B------:R-:W-:Y:S05]  /*17450*/  BSYNC B1 ;  /* 0x0000000000017941 */ /* 0x000fea0003800000 */
.L_x_193:
        /* <DEDUP_REMOVED lines=13> */
.L_x_196:
[----:B------:R-:W-:Y:S05]  /*17530*/  BSYNC B1 ;  /* 0x0000000000017941 */ /* 0x000fea0003800000 */
.L_x_195:
        /* <DEDUP_REMOVED lines=13> */
.L_x_198:
[----:B------:R-:W-:Y:S05]  /*17610*/  BSYNC B1 ;  /* 0x0000000000017941 */ /* 0x000fea0003800000 */
.L_x_197:
        /* <DEDUP_REMOVED lines=13> */
.L_x_200:
[----:B------:R-:W-:Y:S05]  /*176f0*/  BSYNC B1 ;  /* 0x0000000000017941 */ /* 0x000fea0003800000 */
.L_x_199:
        /* <DEDUP_REMOVED lines=13> */
.L_x_202:
[----:B------:R-:W-:Y:S05]  /*177d0*/  BSYNC B1 ;  /* 0x0000000000017941 */ /* 0x000fea0003800000 */
.L_x_201:
        /* <DEDUP_REMOVED lines=13> */
.L_x_204:
[----:B------:R-:W-:Y:S05]  /*178b0*/  BSYNC B1 ;  /* 0x0000000000017941 */ /* 0x000fea0003800000 */
.L_x_203:
        /* <DEDUP_REMOVED lines=13> */
.L_x_206:
[----:B------:R-:W-:Y:S05]  /*17990*/  BSYNC B1 ;  /* 0x0000000000017941 */ /* 0x000fea0003800000 */
.L_x_205:
        /* <DEDUP_REMOVED lines=13> */
.L_x_208:
[----:B------:R-:W-:Y:S05]  /*17a70*/  BSYNC B1 ;  /* 0x0000000000017941 */ /* 0x000fea0003800000 */
.L_x_207:
        /* <DEDUP_REMOVED lines=13> */
.L_x_210:
[----:B------:R-:W-:Y:S05]  /*17b50*/  BSYNC B1 ;  /* 0x0000000000017941 */ /* 0x000fea0003800000 */
.L_x_209:
        /* <DEDUP_REMOVED lines=13> */
.L_x_212:
[----:B------:R-:W-:Y:S05]  /*17c30*/  BSYNC B1 ;  /* 0x0000000000017941 */ /* 0x000fea0003800000 */
.L_x_211:
        /* <DEDUP_REMOVED lines=13> */
.L_x_214:
[----:B------:R-:W-:Y:S05]  /*17d10*/  BSYNC B1 ;  /* 0x0000000000017941 */ /* 0x000fea0003800000 */
.L_x_213:
        /* <DEDUP_REMOVED lines=13> */
.L_x_216:
[----:B------:R-:W-:Y:S05]  /*17df0*/  BSYNC B1 ;  /* 0x0000000000017941 */ /* 0x000fea0003800000 */
.L_x_215:
        /* <DEDUP_REMOVED lines=13> */
.L_x_218:
[----:B------:R-:W-:Y:S05]  /*17ed0*/  BSYNC B1 ;  /* 0x0000000000017941 */ /* 0x000fea0003800000 */
.L_x_217:
        /* <DEDUP_REMOVED lines=13> */
.L_x_220:
[----:B------:R-:W-:Y:S05]  /*17fb0*/  BSYNC B1 ;  /* 0x0000000000017941 */ /* 0x000fea0003800000 */
.L_x_219:
        /* <DEDUP_REMOVED lines=13> */
.L_x_222:
[----:B------:R-:W-:Y:S05]  /*18090*/  BSYNC B1 ;  /* 0x0000000000017941 */ /* 0x000fea0003800000 */
.L_x_221:
        /* <DEDUP_REMOVED lines=13> */
.L_x_224:
[----:B------:R-:W-:Y:S05]  /*18170*/  BSYNC B1 ;  /* 0x0000000000017941 */ /* 0x000fea0003800000 */
.L_x_223:
        /* <DEDUP_REMOVED lines=13> */
.L_x_226:
[----:B------:R-:W-:Y:S05]  /*18250*/  BSYNC B1 ;  /* 0x0000000000017941 */ /* 0x000fea0003800000 */
.L_x_225:
        /* <DEDUP_REMOVED lines=13> */
.L_x_228:
[----:B------:R-:W-:Y:S05]  /*18330*/  BSYNC B1 ;  /* 0x0000000000017941 */ /* 0x000fea0003800000 */
.L_x_227:
        /* <DEDUP_REMOVED lines=13> */
.L_x_230:
[----:B------:R-:W-:Y:S05]  /*18410*/  BSYNC B1 ;  /* 0x0000000000017941 */ /* 0x000fea0003800000 */
.L_x_229:
        /* <DEDUP_REMOVED lines=13> */
.L_x_232:
[----:B------:R-:W-:Y:S05]  /*184f0*/  BSYNC B1 ;  /* 0x0000000000017941 */ /* 0x000fea0003800000 */
.L_x_231:
        /* <DEDUP_REMOVED lines=13> */
.L_x_234:
[----:B------:R-:W-:Y:S05]  /*185d0*/  BSYNC B1 ;  /* 0x0000000000017941 */ /* 0x000fea0003800000 */
.L_x_233:
        /* <DEDUP_REMOVED lines=13> */
.L_x_236:
[----:B------:R-:W-:Y:S05]  /*186b0*/  BSYNC B1 ;  /* 0x0000000000017941 */ /* 0x000fea0003800000 */
.L_x_235:
        /* <DEDUP_REMOVED lines=13> */
.L_x_238:
[----:B------:R-:W-:Y:S05]  /*18790*/  BSYNC B1 ;  /* 0x0000000000017941 */ /* 0x000fea0003800000 */
.L_x_237:
        /* <DEDUP_REMOVED lines=13> */
.L_x_240:
[----:B------:R-:W-:Y:S05]  /*18870*/  BSYNC B1 ;  /* 0x0000000000017941 */ /* 0x000fea0003800000 */
.L_x_239:
        /* <DEDUP_REMOVED lines=13> */
.L_x_242:
[----:B------:R-:W-:Y:S05]  /*18950*/  BSYNC B1 ;  /* 0x0000000000017941 */ /* 0x000fea0003800000 */
.L_x_241:
        /* <DEDUP_REMOVED lines=13> */
.L_x_244:
[----:B------:R-:W-:Y:S05]  /*18a30*/  BSYNC B1 ;  /* 0x0000000000017941 */ /* 0x000fea0003800000 */
.L_x_243:
        /* <DEDUP_REMOVED lines=13> */
.L_x_246:
[----:B------:R-:W-:Y:S05]  /*18b10*/  BSYNC B1 ;  /* 0x0000000000017941 */ /* 0x000fea0003800000 */
.L_x_245:
        /* <DEDUP_REMOVED lines=13> */
.L_x_248:
[----:B------:R-:W-:Y:S05]  /*18bf0*/  BSYNC B1 ;  /* 0x0000000000017941 */ /* 0x000fea0003800000 */
.L_x_247:
        /* <DEDUP_REMOVED lines=13> */
.L_x_250:
[----:B------:R-:W-:Y:S05]  /*18cd0*/  BSYNC B1 ;  /* 0x0000000000017941 */ /* 0x000fea0003800000 */
.L_x_249:
        /* <DEDUP_REMOVED lines=13> */
.L_x_252:
[----:B------:R-:W-:Y:S05]  /*18db0*/  BSYNC B1 ;  /* 0x0000000000017941 */ /* 0x000fea0003800000 */
.L_x_251:
        /* <DEDUP_REMOVED lines=13> */
.L_x_254:
[----:B------:R-:W-:Y:S05]  /*18e90*/  BSYNC B1 ;  /* 0x0000000000017941 */ /* 0x000fea0003800000 */
.L_x_253:
        /* <DEDUP_REMOVED lines=13> */
.L_x_256:
[----:B------:R-:W-:Y:S05]  /*18f70*/  BSYNC B1 ;  /* 0x0000000000017941 */ /* 0x000fea0003800000 */
.L_x_255:
        /* <DEDUP_REMOVED lines=13> */
.L_x_258:
[----:B------:R-:W-:Y:S05]  /*19050*/  BSYNC B1 ;  /* 0x0000000000017941 */ /* 0x000fea0003800000 */
.L_x_257:
        /* <DEDUP_REMOVED lines=13> */
.L_x_260:
[----:B------:R-:W-:Y:S05]  /*19130*/  BSYNC B1 ;  /* 0x0000000000017941 */ /* 0x000fea0003800000 */
.L_x_259:
        /* <DEDUP_REMOVED lines=13> */
.L_x_262:
[----:B------:R-:W-:Y:S05]  /*19210*/  BSYNC B1 ;  /* 0x0000000000017941 */ /* 0x000fea0003800000 */
.L_x_261:
        /* <DEDUP_REMOVED lines=13> */
.L_x_264:
[----:B------:R-:W-:Y:S05]  /*192f0*/  BSYNC B1 ;  /* 0x0000000000017941 */ /* 0x000fea0003800000 */
.L_x_263:
        /* <DEDUP_REMOVED lines=13> */
.L_x_266:
[----:B------:R-:W-:Y:S05]  /*193d0*/  BSYNC B1 ;  /* 0x0000000000017941 */ /* 0x000fea0003800000 */
.L_x_265:
        /* <DEDUP_REMOVED lines=13> */
.L_x_268:
[----:B------:R-:W-:Y:S05]  /*194b0*/  BSYNC B1 ;  /* 0x0000000000017941 */ /* 0x000fea0003800000 */
.L_x_267:
        /* <DEDUP_REMOVED lines=13> */
.L_x_270:
[----:B------:R-:W-:Y:S05]  /*19590*/  BSYNC B1 ;  /* 0x0000000000017941 */ /* 0x000fea0003800000 */
.L_x_269:
        /* <DEDUP_REMOVED lines=13> */
.L_x_272:
[----:B------:R-:W-:Y:S05]  /*19670*/  BSYNC B1 ;  /* 0x0000000000017941 */ /* 0x000fea0003800000 */
.L_x_271:
        /* <DEDUP_REMOVED lines=13> */
.L_x_274:
[----:B------:R-:W-:Y:S05]  /*19750*/  BSYNC B1 ;  /* 0x0000000000017941 */ /* 0x000fea0003800000 */
.L_x_273:
        /* <DEDUP_REMOVED lines=13> */
.L_x_276:
[----:B------:R-:W-:Y:S05]  /*19830*/  BSYNC B1 ;  /* 0x0000000000017941 */ /* 0x000fea0003800000 */
.L_x_275:
        /* <DEDUP_REMOVED lines=13> */
.L_x_278:
[----:B------:R-:W-:Y:S05]  /*19910*/  BSYNC B1 ;  /* 0x0000000000017941 */ /* 0x000fea0003800000 */
.L_x_277:
        /* <DEDUP_REMOVED lines=13> */
.L_x_280:
[----:B------:R-:W-:Y:S05]  /*199f0*/  BSYNC B1 ;  /* 0x0000000000017941 */ /* 0x000fea0003800000 */
.L_x_279:
        /* <DEDUP_REMOVED lines=13> */
.L_x_282:
[----:B------:R-:W-:Y:S05]  /*19ad0*/  BSYNC B1 ;  /* 0x0000000000017941 */ /* 0x000fea0003800000 */
.L_x_281:
        /* <DEDUP_REMOVED lines=13> */
.L_x_284:
[----:B------:R-:W-:Y:S05]  /*19bb0*/  BSYNC B1 ;  /* 0x0000000000017941 */ /* 0x000fea0003800000 */
.L_x_283:
        /* <DEDUP_REMOVED lines=13> */
.L_x_286:
[----:B------:R-:W-:Y:S05]  /*19c90*/  BSYNC B1 ;  /* 0x0000000000017941 */ /* 0x000fea0003800000 */
.L_x_285:
        /* <DEDUP_REMOVED lines=13> */
.L_x_288:
[----:B------:R-:W-:Y:S05]  /*19d70*/  BSYNC B1 ;  /* 0x0000000000017941 */ /* 0x000fea0003800000 */
.L_x_287:
        /* <DEDUP_REMOVED lines=13> */
.L_x_290:
[----:B------:R-:W-:Y:S05]  /*19e50*/  BSYNC B1 ;  /* 0x0000000000017941 */ /* 0x000fea0003800000 */
.L_x_289:
        /* <DEDUP_REMOVED lines=13> */
.L_x_292:
[----:B------:R-:W-:Y:S05]  /*19f30*/  BSYNC B1 ;  /* 0x0000000000017941 */ /* 0x000fea0003800000 */
.L_x_291:
[----:B--2---:R-:W2:Y:S01]  /*19f40*/  LDL.LU R153, [R1+0x1f4] ;  /* 0x0001f40001997983 */ /* 0x004ea20000300800 */
[----:B-----5:R-:W-:Y:S01]  /*19f50*/  LOP3.LUT R152, R152, 0xff, RZ, 0xc0, !PT ;  /* 0x000000ff98987812 */ /* 0x020fe200078ec0ff */
[----:B------:R-:W-:Y:S01]  /*19f60*/  BSSY B1, `(.L_x_293) ;  /* 0x000000b000017945 */ /* 0x000fe20003800000 */
[----:B------:R-:W-:Y:S02]  /*19f70*/  ISETP.LT.OR P2, PT, R0, 0xf9, !P1 ;  /* 0x000000f90000780c */ /* 0x000fe40004f41670 */
[----:B------:R-:W-:Y:S02]  /*19f80*/  F2FP.F16.E4M3.UNPACK_B R152, R152 ;  /* 0x00000098ff98723e */ /* 0x000fe400020006ff */
[----:B01-34-:R-:W-:-:S03]  /*19f90*/  PRMT R14, RZ, 0x7610, R14 ;  /* 0x00007610ff0e7816 */ /* 0x01bfc6000000000e */
[----:B------:R-:W-:-:S05]  /*19fa0*/  HADD2.F32 R15, -RZ, R152.H0_H0 ;  /* 0x20000098ff0f7230 */ /* 0x000fca0000004100 */
[----:B------:R-:W-:-:S04]  /*19fb0*/  FMUL R15, R15, R16 ;  /* 0x000000100f0f7220 */ /* 0x000fc80000400000 */
[----:B--2---:R-:W-:-:S05]  /*19fc0*/  FFMA R15, R153, R2, R15 ;  /* 0x00000002990f7223 */ /* 0x004fca000000000f */
[----:B------:R-:W-:-:S05]  /*19fd0*/  F2FP.SATFINITE.E4M3.F32.PACK_AB_MERGE_C R15, RZ, R15, RZ ;  /* 0x0000000fff0f723e */ /* 0x000fca00048070ff */
[----:B------:R0:W-:Y:S01]  /*19fe0*/  @!P0 STG.E.U8 desc[UR36][R10.64+0xf9], R15 ;  /* 0x0000f90f0a008986 */ /* 0x0001e2000c101124 */
[----:B------:R-:W-:Y:S05]  /*19ff0*/  @P2 BRA `(.L_x_294) ;  /* 0x0000000000042947 */ /* 0x000fea0003800000 */
[----:B------:R1:W5:Y:S02]  /*1a000*/  LDG.E.U8 R14, desc[UR36][R12.64+0xf8] ;  /* 0x0000f8240c0e7981 */ /* 0x000364000c1e1100 */
.L_x_294:
[----:B------:R-:W-:Y:S05]  /*1a010*/  BSYNC B1 ;  /* 0x0000000000017941 */ /* 0x000fea0003800000 */
.L_x_293:
[----:B0-----:R-:W2:Y:S01]  /*1a020*/  LDL.LU R15, [R1+0x1f8] ;  /* 0x0001f800010f7983 */ /* 0x001ea20000300800 */
[----:B-----5:R-:W-:Y:S01]  /*1a030*/  LOP3.LUT R14, R14, 0xff, RZ, 0xc0, !PT ;  /* 0x000000ff0e0e7812 */ /* 0x020fe200078ec0ff */
[----:B------:R-:W-:Y:S01]  /*1a040*/  BSSY B1, `(.L_x_295) ;  /* 0x000000b000017945 */ /* 0x000fe20003800000 */
[----:B------:R-:W-:Y:S02]  /*1a050*/  ISETP.LT.OR P1, PT, R0, 0xfa, !P1 ;  /* 0x000000fa0000780c */ /* 0x000fe40004f21670 */
[----:B------:R-:W-:Y:S02]  /*1a060*/  F2FP.F16.E4M3.UNPACK_B R14, R14 ;  /* 0x0000000eff0e723e */ /* 0x000fe400020006ff */
[----:B------:R-:W-:-:S03]  /*1a070*/  PRMT R10, RZ, 0x7610, R10 ;  /* 0x00007610ff0a7816 */ /* 0x000fc6000000000a */
[----:B------:R-:W-:-:S05]  /*1a080*/  HADD2.F32 R11, -RZ, R14.H0_H0 ;  /* 0x2000000eff0b7230 */ /* 0x000fca0000004100 */
[----:B------:R-:W-:-:S04]  /*1a090*/  FMUL R11, R11, R16 ;  /* 0x000000100b0b7220 */ /* 0x000fc80000400000 */
[----:B--2---:R-:W-:-:S05]  /*1a0a0*/  FFMA R11, R15, R2, R11 ;  /* 0x000000020f0b7223 */ /* 0x004fca000000000b */
[----:B------:R-:W-:-:S05]  /*1a0b0*/  F2FP.SATFINITE.E4M3.F32.PACK_AB_MERGE_C R11, RZ, R11, RZ ;  /* 0x0000000bff0b723e */ /* 0x000fca00048070ff */
[----:B------:R0:W-:Y:S01]  /*1a0c0*/  @!P2 STG.E.U8 desc[UR36][R8.64+0xf8], R11 ;  /* 0x0000f80b0800a986 */ /* 0x0001e2000c101124 */
[----:B------:R-:W-:Y:S05]  /*1a0d0*/  @P1 BRA `(.L_x_296) ;  /* 0x0000000000041947 */ /* 0x000fea0003800000 */
[----:B------:R2:W5:Y:S02]  /*1a0e0*/  LDG.E.U8 R10, desc[UR36][R12.64+0xf9] ;  /* 0x0000f9240c0a7981 */ /* 0x000564000c1e1100 */
.L_x_296:
[----:B------:R-:W-:Y:S05]  /*1a0f0*/  BSYNC B1 ;  /* 0x0000000000017941 */ /* 0x000fea0003800000 */
.L_x_295:
[----:B------:R-:W3:Y:S01]  /*1a100*/  LDL.LU R14, [R1+0x1fc] ;  /* 0x0001fc00010e7983 */ /* 0x000ee20000300800 */
[----:B-----5:R-:W-:Y:S01]  /*1a110*/  LOP3.LUT R10, R10, 0xff, RZ, 0xc0, !PT ;  /* 0x000000ff0a0a7812 */ /* 0x020fe200078ec0ff */
[----:B------:R-:W-:Y:S01]  /*1a120*/  BSSY B1, `(.L_x_297) ;  /* 0x0000013000017945 */ /* 0x000fe20003800000 */
[----:B------:R-:W-:Y:S02]  /*1a130*/  IADD3 R15, P0, R17, 0x80, RZ ;  /* 0x00000080110f7810 */ /* 0x000fe40007f1e0ff */
[----:B------:R-:W-:-:S03]  /*1a140*/  F2FP.F16.E4M3.UNPACK_B R10, R10 ;  /* 0x0000000aff0a723e */ /* 0x000fc600020006ff */
[----:B------:R-:W-:Y:S01]  /*1a150*/  IMAD.X R153, RZ, RZ, UR9, P0 ;  /* 0x00000009ff997e24 */ /* 0x000fe200080e06ff */
[----:B------:R-:W-:Y:S01]  /*1a160*/  ISETP.GE.AND P0, PT, R3, 0x81, PT ;  /* 0x000000810300780c */ /* 0x000fe20003f06270 */
[----:B0-----:R-:W-:Y:S02]  /*1a170*/  HADD2.F32 R11, -RZ, R10.H0_H0 ;  /* 0x2000000aff0b7230 */ /* 0x001fe40000004100 */
[----:B-12---:R-:W-:Y:S01]  /*1a180*/  IMAD R12, R153, R18, RZ ;  /* 0x00000012990c7224 */ /* 0x006fe200078e02ff */
[----:B------:R-:W-:Y:S02]  /*1a190*/  ISETP.LT.OR P3, PT, R0, 0x1, !P0 ;  /* 0x000000010000780c */ /* 0x000fe40004761670 */
[----:B------:R-:W-:Y:S01]  /*1a1a0*/  FMUL R13, R11, R16 ;  /* 0x000000100b0d7220 */ /* 0x000fe20000400000 */
[----:B------:R-:W-:-:S04]  /*1a1b0*/  IMAD.WIDE.U32 R10, R15, R18, R22 ;  /* 0x000000120f0a7225 */ /* 0x000fc800078e0016 */
[----:B------:R-:W-:Y:S01]  /*1a1c0*/  IMAD R12, R15, R19, R12 ;  /* 0x000000130f0c7224 */ /* 0x000fe200078e020c */
[----:B------:R-:W-:-:S04]  /*1a1d0*/  IADD3 R10, P2, R10, R20, RZ ;  /* 0x000000140a0a7210 */ /* 0x000fc80007f5e0ff */
[--C-:B------:R-:W-:Y:S02]  /*1a1e0*/  IADD3.X R11, R21, R11, R12.reuse, P2, !PT ;  /* 0x0000000b150b7210 */ /* 0x100fe400017fe40c */
[----:B------:R-:W-:Y:S01]  /*1a1f0*/  PRMT R12, RZ, 0x7610, R12 ;  /* 0x00007610ff0c7816 */ /* 0x000fe2000000000c */
[----:B---3--:R-:W-:-:S05]  /*1a200*/  FFMA R13, R14, R2, R13 ;  /* 0x000000020e0d7223 */ /* 0x008fca000000000d */
[----:B------:R-:W-:-:S05]  /*1a210*/  F2FP.SATFINITE.E4M3.F32.PACK_AB_MERGE_C R13, RZ, R13, RZ ;  /* 0x0000000dff0d723e */ /* 0x000fca00048070ff */
[----:B------:R0:W-:Y:S01]  /*1a220*/  @!P1 STG.E.U8 desc[UR36][R8.64+0xf9], R13 ;  /* 0x0000f90d08009986 */ /* 0x0001e2000c101124 */
[----:B------:R-:W-:Y:S05]  /*1a230*/  @P3 BRA `(.L_x_298) ;  /* 0x0000000000043947 */ /* 0x000fea0003800000 */
[----:B------:R1:W5:Y:S02]  /*1a240*/  LDG.E.U8 R12, desc[UR36][R10.64] ;  /* 0x000000240a0c7981 */ /* 0x000364000c1e1100 */
.L_x_298:
[----:B------:R-:W-:Y:S05]  /*1a250*/  BSYNC B1 ;  /* 0x0000000000017941 */ /* 0x000fea0003800000 */
.L_x_297:
[----:B-----5:R-:W-:Y:S01]  /*1a260*/  LOP3.LUT R12, R12, 0xff, RZ, 0xc0, !PT ;  /* 0x000000ff0c0c7812 */ /* 0x020fe200078ec0ff */
[----:B------:R-:W-:Y:S01]  /*1a270*/  BSSY B1, `(.L_x_299) ;  /* 0x000000b000017945 */ /* 0x000fe20003800000 */
[----:B------:R-:W-:Y:S02]  /*1a280*/  ISETP.LT.OR P4, PT, R0, 0x2, !P0 ;  /* 0x000000020000780c */ /* 0x000fe40004781670 */
[----:B------:R-:W-:Y:S02]  /*1a290*/  F2FP.F16.E4M3.UNPACK_B R12, R12 ;  /* 0x0000000cff0c723e */ /* 0x000fe400020006ff */
[----:B0-----:R-:W-:-:S03]  /*1a2a0*/  PRMT R8, RZ, 0x7610, R8 ;  /* 0x00007610ff087816 */ /* 0x001fc60000000008 */
[----:B------:R-:W-:-:S05]  /*1a2b0*/  HADD2.F32 R9, -RZ, R12.H0_H0 ;  /* 0x2000000cff097230 */ /* 0x000fca0000004100 */
[----:B------:R-:W-:-:S04]  /*1a2c0*/  FMUL R9, R9, R16 ;  /* 0x0000001009097220 */ /* 0x000fc80000400000 */
[----:B------:R-:W-:-:S05]  /*1a2d0*/  FFMA R9, R24, R2, R9 ;  /* 0x0000000218097223 */ /* 0x000fca0000000009 */
[----:B------:R-:W-:-:S05]  /*1a2e0*/  F2FP.SATFINITE.E4M3.F32.PACK_AB_MERGE_C R9, RZ, R9, RZ ;  /* 0x00000009ff09723e */ /* 0x000fca00048070ff */
[----:B------:R0:W-:Y:S01]  /*1a2f0*/  @!P3 STG.E.U8 desc[UR36][R6.64], R9 ;  /* 0x000000090600b986 */ /* 0x0001e2000c101124 */
[----:B------:R-:W-:Y:S05]  /*1a300*/  @P4 BRA `(.L_x_300) ;  /* 0x0000000000044947 */ /* 0x000fea0003800000 */
[----:B------:R2:W5:Y:S02]  /*1a310*/  LDG.E.U8 R8, desc[UR36][R10.64+0x1] ;  /* 0x000001240a087981 */ /* 0x000564000c1e1100 */
.L_x_300:
[----:B------:R-:W-:Y:S05]  /*1a320*/  BSYNC B1 ;  /* 0x0000000000017941 */ /* 0x000fea0003800000 */
.L_x_299:
[----:B-----5:R-:W-:Y:S01]  /*1a330*/  LOP3.LUT R8, R8, 0xff, RZ, 0xc0, !PT ;  /* 0x000000ff08087812 */ /* 0x020fe200078ec0ff */
[----:B------:R-:W-:Y:S01]  /*1a340*/  BSSY B1, `(.L_x_301) ;  /* 0x0000013000017945 */ /* 0x000fe20003800000 */
[----:B------:R-:W-:Y:S02]  /*1a350*/  IADD3 R17, P1, R17, 0x88, RZ ;  /* 0x0000008811117810 */ /* 0x000fe40007f3e0ff */
[----:B------:R-:W-:-:S03]  /*1a360*/  F2FP.F16.E4M3.UNPACK_B R8, R8 ;  /* 0x00000008ff08723e */ /* 0x000fc600020006ff */
[----:B------:R-:W-:Y:S01]  /*1a370*/  IMAD.X R13, RZ, RZ, UR9, P1 ;  /* 0x00000009ff0d7e24 */ /* 0x000fe200088e06ff */
[----:B------:R-:W-:Y:S01]  /*1a380*/  ISETP.GE.AND P1, PT, R3, 0x89, PT ;  /* 0x000000890300780c */ /* 0x000fe20003f26270 */
[----:B0-----:R-:W-:Y:S01]  /*1a390*/  HADD2.F32 R9, -RZ, R8.H0_H0 ;  /* 0x20000008ff097230 */ /* 0x001fe20000004100 */
[----:B------:R-:W-:Y:S01]  /*1a3a0*/  PRMT R3, RZ, 0x7610, R3 ;  /* 0x00007610ff037816 */ /* 0x000fe20000000003 */
[-C--:B------:R-:W-:Y:S01]  /*1a3b0*/  IMAD R12, R13, R18.reuse, RZ ;  /* 0x000000120d0c7224 */ /* 0x080fe200078e02ff */
[----:B------:R-:W-:Y:S01]  /*1a3c0*/  ISETP.LT.OR P3, PT, R0, 0x1, !P1 ;  /* 0x000000010000780c */ /* 0x000fe20004f61670 */
[----:B------:R-:W-:-:S04]  /*1a3d0*/  IMAD.WIDE.U32 R22, R17, R18, R22 ;  /* 0x0000001211167225 */ /* 0x000fc800078e0016 */
[----:B------:R-:W-:Y:S01]  /*1a3e0*/  FMUL R8, R9, R16 ;  /* 0x0000001009087220 */ /* 0x000fe20000400000 */
[----:B------:R-:W-:-:S03]  /*1a3f0*/  IMAD R12, R17, R19, R12 ;  /* 0x00000013110c7224 */ /* 0x000fc600078e020c */
[----:B------:R-:W-:-:S01]  /*1a400*/  FFMA R8, R25, R2, R8 ;  /* 0x0000000219087223 */ /* 0x000fc20000000008 */
[----:B------:R-:W-:-:S04]  /*1a410*/  IADD3 R20, P2, R22, R20, RZ ;  /* 0x0000001416147210 */ /* 0x000fc80007f5e0ff */
[----:B------:R-:W-:Y:S02]  /*1a420*/  F2FP.SATFINITE.E4M3.F32.PACK_AB_MERGE_C R9, RZ, R8, RZ ;  /* 0x00000008ff09723e */ /* 0x000fe400048070ff */
[----:B------:R-:W-:-:S03]  /*1a430*/  IADD3.X R21, R21, R23, R12, P2, !PT ;  /* 0x0000001715157210 */ /* 0x000fc600017fe40c */
[----:B------:R0:W-:Y:S01]  /*1a440*/  @!P4 STG.E.U8 desc[UR36][R6.64+0x1], R9 ;  /* 0x000001090600c986 */ /* 0x0001e2000c101124 */
[----:B------:R-:W-:Y:S05]  /*1a450*/  @P3 BRA `(.L_x_302) ;  /* 0x0000000000043947 */ /* 0x000fea0003800000 */
[----:B------:R3:W5:Y:S02]  /*1a460*/  LDG.E.U8 R3, desc[UR36][R20.64] ;  /* 0x0000002414037981 */ /* 0x000764000c1e1100 */
.L_x_302:
[----:B------:R-:W-:Y:S05]  /*1a470*/  BSYNC B1 ;  /* 0x0000000000017941 */ /* 0x000fea0003800000 */
.L_x_301:
[----:B-----5:R-:W-:Y:S01]  /*1a480*/  LOP3.LUT R3, R3, 0xff, RZ, 0xc0, !PT ;  /* 0x000000ff03037812 */ /* 0x020fe200078ec0ff */
[----:B------:R-:W-:Y:S01]  /*1a490*/  BSSY B1, `(.L_x_303) ;  /* 0x000000b000017945 */ /* 0x000fe20003800000 */
[----:B------:R-:W-:Y:S02]  /*1a4a0*/  ISETP.LT.OR P2, PT, R0, 0x2, !P1 ;  /* 0x000000020000780c */ /* 0x000fe40004f41670 */
[----:B------:R-:W-:-:S05]  /*1a4b0*/  F2FP.F16.E4M3.UNPACK_B R3, R3 ;  /* 0x00000003ff03723e */ /* 0x000fca00020006ff */
[----:B------:R-:W-:-:S05]  /*1a4c0*/  HADD2.F32 R3, -RZ, R3.H0_H0 ;  /* 0x20000003ff037230 */ /* 0x000fca0000004100 */
[----:B------:R-:W-:-:S04]  /*1a4d0*/  FMUL R3, R3, R16 ;  /* 0x0000001003037220 */ /* 0x000fc80000400000 */
[----:B------:R-:W-:-:S05]  /*1a4e0*/  FFMA R3, R26, R2, R3 ;  /* 0x000000021a037223 */ /* 0x000fca0000000003 */
[----:B0-----:R-:W-:Y:S02]  /*1a4f0*/  F2FP.SATFINITE.E4M3.F32.PACK_AB_MERGE_C R9, RZ, R3, RZ ;  /* 0x00000003ff09723e */ /* 0x001fe400048070ff */
[----:B------:R-:W-:-:S03]  /*1a500*/  PRMT R3, RZ, 0x7610, R3 ;  /* 0x00007610ff037816 */ /* 0x000fc60000000003 */
[----:B------:R0:W-:Y:S01]  /*1a510*/  @!P3 STG.E.U8 desc[UR36][R4.64], R9 ;  /* 0x000000090400b986 */ /* 0x0001e2000c101124 */
[----:B------:R-:W-:Y:S05]  /*1a520*/  @P2 BRA `(.L_x_304) ;  /* 0x0000000000042947 */ /* 0x000fea0003800000 */
[----:B------:R4:W5:Y:S02]  /*1a530*/  LDG.E.U8 R3, desc[UR36][R20.64+0x1] ;  /* 0x0000012414037981 */ /* 0x000964000c1e1100 */
.L_x_304:
[----:B------:R-:W-:Y:S05]  /*1a540*/  BSYNC B1 ;  /* 0x0000000000017941 */ /* 0x000fea0003800000 */
.L_x_303:
[----:B-----5:R-:W-:Y:S01]  /*1a550*/  LOP3.LUT R3, R3, 0xff, RZ, 0xc0, !PT ;  /* 0x000000ff03037812 */ /* 0x020fe200078ec0ff */
[----:B------:R-:W-:Y:S01]  /*1a560*/  BSSY B1, `(.L_x_305) ;  /* 0x000000b000017945 */ /* 0x000fe20003800000 */
[----:B------:R-:W-:Y:S02]  /*1a570*/  ISETP.LT.OR P3, PT, R0, 0x9, !P0 ;  /* 0x000000090000780c */ /* 0x000fe40004761670 */
[----:B------:R-:W-:-:S05]  /*1a580*/  F2FP.F16.E4M3.UNPACK_B R3, R3 ;  /* 0x00000003ff03723e */ /* 0x000fca00020006ff */
[----:B------:R-:W-:-:S05]  /*1a590*/  HADD2.F32 R3, -RZ, R3.H0_H0 ;  /* 0x20000003ff037230 */ /* 0x000fca0000004100 */
[----:B------:R-:W-:Y:S01]  /*1a5a0*/  FMUL R8, R3, R16 ;  /* 0x0000001003087220 */ /* 0x000fe20000400000 */
[----:B------:R-:W-:-:S03]  /*1a5b0*/  PRMT R3, RZ, 0x7610, R3 ;  /* 0x00007610ff037816 */ /* 0x000fc60000000003 */
[----:B------:R-:W-:-:S05]  /*1a5c0*/  FFMA R8, R27, R2, R8 ;  /* 0x000000021b087223 */ /* 0x000fca0000000008 */
[----:B0-----:R-:W-:-:S05]  /*1a5d0*/  F2FP.SATFINITE.E4M3.F32.PACK_AB_MERGE_C R9, RZ, R8, RZ ;  /* 0x00000008ff09723e */ /* 0x001fca00048070ff */
[----:B------:R0:W-:Y:S01]  /*1a5e0*/  @!P2 STG.E.U8 desc[UR36][R4.64+0x1], R9 ;  /* 0x000001090400a986 */ /* 0x0001e2000c101124 */
[----:B------:R-:W-:Y:S05]  /*1a5f0*/  @P3 BRA `(.L_x_306) ;  /* 0x0000000000043947 */ /* 0x000fea0003800000 */
[----:B------:R0:W5:Y:S02]  /*1a600*/  LDG.E.U8 R3, desc[UR36][R10.64+0x8] ;  /* 0x000008240a037981 */ /* 0x000164000c1e1100 */
.L_x_306:
[----:B------:R-:W-:Y:S05]  /*1a610*/  BSYNC B1 ;  /* 0x0000000000017941 */ /* 0x000fea0003800000 */
.L_x_305:
        /* <DEDUP_REMOVED lines=12> */
.L_x_308:
[----:B------:R-:W-:Y:S05]  /*1a6e0*/  BSYNC B1 ;  /* 0x0000000000017941 */ /* 0x000fea0003800000 */
.L_x_307:
        /* <DEDUP_REMOVED lines=12> */
.L_x_310:
[----:B------:R-:W-:Y:S05]  /*1a7b0*/  BSYNC B1 ;  /* 0x0000000000017941 */ /* 0x000fea0003800000 */
.L_x_309:
        /* <DEDUP_REMOVED lines=12> */
.L_x_312:
[----:B------:R-:W-:Y:S05]  /*1a880*/  BSYNC B1 ;  /* 0x0000000000017941 */ /* 0x000fea0003800000 */
.L_x_311:
        /* <DEDUP_REMOVED lines=12> */
.L_x_314:
[----:B------:R-:W-:Y:S05]  /*1a950*/  BSYNC B1 ;  /* 0x0000000000017941 */ /* 0x000fea0003800000 */
.L_x_313:
        /* <DEDUP_REMOVED lines=12> */
.L_x_316:
[----:B------:R-:W-:Y:S05]  /*1aa20*/  BSYNC B1 ;  /* 0x0000000000017941 */ /* 0x000fea0003800000 */
.L_x_315:
        /* <DEDUP_REMOVED lines=12> */
.L_x_318:
[----:B------:R-:W-:Y:S05]  /*1aaf0*/  BSYNC B1 ;  /* 0x0000000000017941 */ /* 0x000fea0003800000 */
.L_x_317:
        /* <DEDUP_REMOVED lines=12> */
.L_x_320:
[----:B------:R-:W-:Y:S05]  /*1abc0*/  BSYNC B1 ;  /* 0x0000000000017941 */ /* 0x000fea0003800000 */
.L_x_319:
        /* <DEDUP_REMOVED lines=12> */
.L_x_322:
[----:B------:R-:W-:Y:S05]  /*1ac90*/  BSYNC B1 ;  /* 0x0000000000017941 */ /* 0x000fea0003800000 */
.L_x_321:
        /* <DEDUP_REMOVED lines=12> */
.L_x_324:
[----:B------:R-:W-:Y:S05]  /*1ad60*/  BSYNC B1 ;  /* 0x0000000000017941 */ /* 0x000fea0003800000 */
.L_x_323:
        /* <DEDUP_REMOVED lines=12> */
.L_x_326:
[----:B------:R-:W-:Y:S05]  /*1ae30*/  BSYNC B1 ;  /* 0x0000000000017941 */ /* 0x000fea0003800000 */
.L_x_325:
        /* <DEDUP_REMOVED lines=12> */
.L_x_328:
[----:B------:R-:W-:Y:S05]  /*1af00*/  BSYNC B1 ;  /* 0x0000000000017941 */ /* 0x000fea0003800000 */
.L_x_327:
        /* <DEDUP_REMOVED lines=12> */
.L_x_330:
[----:B------:R-:W-:Y:S05]  /*1afd0*/  BSYNC B1 ;  /* 0x0000000000017941 */ /* 0x000fea0003800000 */
.L_x_329:
        /* <DEDUP_REMOVED lines=12> */
.L_x_332:
[----:B------:R-:W-:Y:S05]  /*1b0a0*/  BSYNC B1 ;  /* 0x0000000000017941 */ /* 0x000fea0003800000 */
.L_x_331:
        /* <DEDUP_REMOVED lines=12> */
.L_x_334:
[----:B------:R-:W-:Y:S05]  /*1b170*/  BSYNC B1 ;  /* 0x0000000000017941 */ /* 0x000fea0003800000 */
.L_x_333:
        /* <DEDUP_REMOVED lines=12> */
.L_x_336:
[----:B------:R-:W-:Y:S05]  /*1b240*/  BSYNC B1 ;  /* 0x0000000000017941 */ /* 0x000fea0003800000 */
.L_x_335:
        /* <DEDUP_REMOVED lines=12> */
.L_x_338:
[----:B------:R-:W-:Y:S05]  /*1b310*/  BSYNC B1 ;  /* 0x0000000000017941 */ /* 0x000fea0003800000 */
.L_x_337:
        /* <DEDUP_REMOVED lines=12> */
.L_x_340:
[----:B------:R-:W-:Y:S05]  /*1b3e0*/  BSYNC B1 ;  /* 0x0000000000017941 */ /* 0x000fea0003800000 */
.L_x_339:
        /* <DEDUP_REMOVED lines=12> */
.L_x_342:
[----:B------:R-:W-:Y:S05]  /*1b4b0*/  BSYNC B1 ;  /* 0x0000000000017941 */ /* 0x000fea0003800000 */
.L_x_341:
        /* <DEDUP_REMOVED lines=12> */
.L_x_344:
[----:B------:R-:W-:Y:S05]  /*1b580*/  BSYNC B1 ;  /* 0x0000000000017941 */ /* 0x000fea0003800000 */
.L_x_343:
        /* <DEDUP_REMOVED lines=12> */
.L_x_346:
[----:B------:R-:W-:Y:S05]  /*1b650*/  BSYNC B1 ;  /* 0x0000000000017941 */ /* 0x000fea0003800000 */
.L_x_345:
        /* <DEDUP_REMOVED lines=12> */
.L_x_348:
[----:B------:R-:W-:Y:S05]  /*1b720*/  BSYNC B1 ;  /* 0x0000000000017941 */ /* 0x000fea0003800000 */
.L_x_347:
        /* <DEDUP_REMOVED lines=12> */
.L_x_350:
[----:B------:R-:W-:Y:S05]  /*1b7f0*/  BSYNC B1 ;  /* 0x0000000000017941 */ /* 0x000fea0003800000 */
.L_x_349:
        /* <DEDUP_REMOVED lines=12> */
.L_x_352:
[----:B------:R-:W-:Y:S05]  /*1b8c0*/  BSYNC B1 ;  /* 0x0000000000017941 */ /* 0x000fea0003800000 */
.L_x_351:
        /* <DEDUP_REMOVED lines=12> */
.L_x_354:
[----:B------:R-:W-:Y:S05]  /*1b990*/  BSYNC B1 ;  /* 0x0000000000017941 */ /* 0x000fea0003800000 */
.L_x_353:
        /* <DEDUP_REMOVED lines=12> */
.L_x_356:
[----:B------:R-:W-:Y:S05]  /*1ba60*/  BSYNC B1 ;  /* 0x0000000000017941 */ /* 0x000fea0003800000 */
.L_x_355:
        /* <DEDUP_REMOVED lines=12> */
.L_x_358:
[----:B------:R-:W-:Y:S05]  /*1bb30*/  BSYNC B1 ;  /* 0x0000000000017941 */ /* 0x000fea0003800000 */
.L_x_357:
        /* <DEDUP_REMOVED lines=12> */
.L_x_360:
[----:B------:R-:W-:Y:S05]  /*1bc00*/  BSYNC B1 ;  /* 0x0000000000017941 */ /* 0x000fea0003800000 */
.L_x_359:
        /* <DEDUP_REMOVED lines=12> */
.L_x_362:
[----:B------:R-:W-:Y:S05]  /*1bcd0*/  BSYNC B1 ;  /* 0x0000000000017941 */ /* 0x000fea0003800000 */
.L_x_361:
        /* <DEDUP_REMOVED lines=12> */
.L_x_364:
[----:B------:R-:W-:Y:S05]  /*1bda0*/  BSYNC B1 ;  /* 0x0000000000017941 */ /* 0x000fea0003800000 */
.L_x_363:
        /* <DEDUP_REMOVED lines=12> */
.L_x_366:
[----:B------:R-:W-:Y:S05]  /*1be70*/  BSYNC B1 ;  /* 0x0000000000017941 */ /* 0x000fea0003800000 */
.L_x_365:
        /* <DEDUP_REMOVED lines=12> */
.L_x_368:
[----:B------:R-:W-:Y:S05]  /*1bf40*/  BSYNC B1 ;  /* 0x0000000000017941 */ /* 0x000fea0003800000 */
.L_x_367:
        /* <DEDUP_REMOVED lines=12> */
.L_x_370:
[----:B------:R-:W-:Y:S05]  /*1c010*/  BSYNC B1 ;  /* 0x0000000000017941 */ /* 0x000fea0003800000 */
.L_x_369:
        /* <DEDUP_REMOVED lines=12> */
.L_x_372:
[----:B------:R-:W-:Y:S05]  /*1c0e0*/  BSYNC B1 ;  /* 0x0000000000017941 */ /* 0x000fea0003800000 */
.L_x_371:
        /* <DEDUP_REMOVED lines=12> */
.L_x_374:
[----:B------:R-:W-:Y:S05]  /*1c1b0*/  BSYNC B1 ;  /* 0x0000000000017941 */ /* 0x000fea0003800000 */
.L_x_373:
        /* <DEDUP_REMOVED lines=12> */
.L_x_376:
[----:B------:R-:W-:Y:S05]  /*1c280*/  BSYNC B1 ;  /* 0x0000000000017941 */ /* 0x000fea0003800000 */
.L_x_375:
        /* <DEDUP_REMOVED lines=12> */
.L_x_378:
[----:B------:R-:W-:Y:S05]  /*1c350*/  BSYNC B1 ;  /* 0x0000000000017941 */ /* 0x000fea0003800000 */
.L_x_377:
        /* <DEDUP_REMOVED lines=12> */
.L_x_380:
[----:B------:R-:W-:Y:S05]  /*1c420*/  BSYNC B1 ;  /* 0x0000000000017941 */ /* 0x000fea0003800000 */
.L_x_379:
        /* <DEDUP_REMOVED lines=12> */
.L_x_382:
[----:B------:R-:W-:Y:S05]  /*1c4f0*/  BSYNC B1 ;  /* 0x0000000000017941 */ /* 0x000fea0003800000 */
.L_x_381:
        /* <DEDUP_REMOVED lines=12> */
.L_x_384:
[----:B------:R-:W-:Y:S05]  /*1c5c0*/  BSYNC B1 ;  /* 0x0000000000017941 */ /* 0x000fea0003800000 */
.L_x_383:
        /* <DEDUP_REMOVED lines=12> */
.L_x_386:
[----:B------:R-:W-:Y:S05]  /*1c690*/  BSYNC B1 ;  /* 0x0000000000017941 */ /* 0x000fea0003800000 */
.L_x_385:
        /* <DEDUP_REMOVED lines=12> */
.L_x_388:
[----:B------:R-:W-:Y:S05]  /*1c760*/  BSYNC B1 ;  /* 0x0000000000017941 */ /* 0x000fea0003800000 */
.L_x_387:
        /* <DEDUP_REMOVED lines=12> */
.L_x_390:
[----:B------:R-:W-:Y:S05]  /*1c830*/  BSYNC B1 ;  /* 0x0000000000017941 */ /* 0x000fea0003800000 */
.L_x_389:
        /* <DEDUP_REMOVED lines=12> */
.L_x_392:
[----:B------:R-:W-:Y:S05]  /*1c900*/  BSYNC B1 ;  /* 0x0000000000017941 */ /* 0x000fea0003800000 */
.L_x_391:
        /* <DEDUP_REMOVED lines=12> */
.L_x_394:
[----:B------:R-:W-:Y:S05]  /*1c9d0*/  BSYNC B1 ;  /* 0x0000000000017941 */ /* 0x000fea0003800000 */
.L_x_393:
        /* <DEDUP_REMOVED lines=12> */
.L_x_396:
[----:B------:R-:W-:Y:S05]  /*1caa0*/  BSYNC B1 ;  /* 0x0000000000017941 */ /* 0x000fea0003800000 */
.L_x_395:
        /* <DEDUP_REMOVED lines=12> */
.L_x_398:
[----:B------:R-:W-:Y:S05]  /*1cb70*/  BSYNC B1 ;  /* 0x0000000000017941 */ /* 0x000fea0003800000 */
.L_x_397:
        /* <DEDUP_REMOVED lines=12> */
.L_x_400:
[----:B------:R-:W-:Y:S05]  /*1cc40*/  BSYNC B1 ;  /* 0x0000000000017941 */ /* 0x000fea0003800000 */
.L_x_399:
        /* <DEDUP_REMOVED lines=12> */
.L_x_402:
[----:B------:R-:W-:Y:S05]  /*1cd10*/  BSYNC B1 ;  /* 0x0000000000017941 */ /* 0x000fea0003800000 */
.L_x_401:
        /* <DEDUP_REMOVED lines=12> */
.L_x_404:
[----:B------:R-:W-:Y:S05]  /*1cde0*/  BSYNC B1 ;  /* 0x0000000000017941 */ /* 0x000fea0003800000 */
.L_x_403:
        /* <DEDUP_REMOVED lines=12> */
.L_x_406:
[----:B------:R-:W-:Y:S05]  /*1ceb0*/  BSYNC B1 ;  /* 0x0000000000017941 */ /* 0x000fea0003800000 */
.L_x_405:
        /* <DEDUP_REMOVED lines=12> */
.L_x_408:
[----:B------:R-:W-:Y:S05]  /*1cf80*/  BSYNC B1 ;  /* 0x0000000000017941 */ /* 0x000fea0003800000 */
.L_x_407:
        /* <DEDUP_REMOVED lines=12> */
.L_x_410:
[----:B------:R-:W-:Y:S05]  /*1d050*/  BSYNC B1 ;  /* 0x0000000000017941 */ /* 0x000fea0003800000 */
.L_x_409:
        /* <DEDUP_REMOVED lines=12> */
.L_x_412:
[----:B------:R-:W-:Y:S05]  /*1d120*/  BSYNC B1 ;  /* 0x0000000000017941 */ /* 0x000fea0003800000 */
.L_x_411:
        /* <DEDUP_REMOVED lines=12> */
.L_x_414:
[----:B------:R-:W-:Y:S05]  /*1d1f0*/  BSYNC B1 ;  /* 0x0000000000017941 */ /* 0x000fea0003800000 */
.L_x_413:
        /* <DEDUP_REMOVED lines=12> */
.L_x_416:
[----:B------:R-:W-:Y:S05]  /*1d2c0*/  BSYNC B1 ;  /* 0x0000000000017941 */ /* 0x000fea0003800000 */
.L_x_415:
        /* <DEDUP_REMOVED lines=12> */
.L_x_418:
[----:B------:R-:W-:Y:S05]  /*1d390*/  BSYNC B1 ;  /* 0x0000000000017941 */ /* 0x000fea0003800000 */
.L_x_417:
        /* <DEDUP_REMOVED lines=12> */
.L_x_420:
[----:B------:R-:W-:Y:S05]  /*1d460*/  BSYNC B1 ;  /* 0x0000000000017941 */ /* 0x000fea0003800000 */
.L_x_419:
        /* <DEDUP_REMOVED lines=12> */
.L_x_422:
[----:B------:R-:W-:Y:S05]  /*1d530*/  BSYNC B1 ;  /* 0x0000000000017941 */ /* 0x000fea0003800000 */
.L_x_421:
        /* <DEDUP_REMOVED lines=12> */
.L_x_424:
[----:B------:R-:W-:Y:S05]  /*1d600*/  BSYNC B1 ;  /* 0x0000000000017941 */ /* 0x000fea0003800000 */
.L_x_423:
        /* <DEDUP_REMOVED lines=12> */
.L_x_426:
[----:B------:R-:W-:Y:S05]  /*1d6d0*/  BSYNC B1 ;  /* 0x0000000000017941 */ /* 0x000fea0003800000 */
.L_x_425:
        /* <DEDUP_REMOVED lines=12> */
.L_x_428:
[----:B------:R-:W-:Y:S05]  /*1d7a0*/  BSYNC B1 ;  /* 0x0000000000017941 */ /* 0x000fea0003800000 */
.L_x_427:
        /* <DEDUP_REMOVED lines=12> */
.L_x_430:
[----:B------:R-:W-:Y:S05]  /*1d870*/  BSYNC B1 ;  /* 0x0000000000017941 */ /* 0x000fea0003800000 */
.L_x_429:
        /* <DEDUP_REMOVED lines=12> */
.L_x_432:
[----:B------:R-:W-:Y:S05]  /*1d940*/  BSYNC B1 ;  /* 0x0000000000017941 */ /* 0x000fea0003800000 */
.L_x_431:
        /* <DEDUP_REMOVED lines=12> */
.L_x_434:
[----:B------:R-:W-:Y:S05]  /*1da10*/  BSYNC B1 ;  /* 0x0000000000017941 */ /* 0x000fea0003800000 */
.L_x_433:
        /* <DEDUP_REMOVED lines=12> */
.L_x_436:
[----:B------:R-:W-:Y:S05]  /*1dae0*/  BSYNC B1 ;  /* 0x0000000000017941 */ /* 0x000fea0003800000 */
.L_x_435:
        /* <DEDUP_REMOVED lines=12> */
.L_x_438:
[----:B------:R-:W-:Y:S05]  /*1dbb0*/  BSYNC B1 ;  /* 0x0000000000017941 */ /* 0x000fea0003800000 */
.L_x_437:
        /* <DEDUP_REMOVED lines=12> */
.L_x_440:
[----:B------:R-:W-:Y:S05]  /*1dc80*/  BSYNC B1 ;  /* 0x0000000000017941 */ /* 0x000fea0003800000 */
.L_x_439:
        /* <DEDUP_REMOVED lines=12> */
.L_x_442:
[----:B------:R-:W-:Y:S05]  /*1dd50*/  BSYNC B1 ;  /* 0x0000000000017941 */ /* 0x000fea0003800000 */
.L_x_441:
        /* <DEDUP_REMOVED lines=12> */
.L_x_444:
[----:B------:R-:W-:Y:S05]  /*1de20*/  BSYNC B1 ;  /* 0x0000000000017941 */ /* 0x000fea0003800000 */
.L_x_443:
        /* <DEDUP_REMOVED lines=12> */
.L_x_446:
[----:B------:R-:W-:Y:S05]  /*1def0*/  BSYNC B1 ;  /* 0x0000000000017941 */ /* 0x000fea0003800000 */
.L_x_445:
        /* <DEDUP_REMOVED lines=12> */
.L_x_448:
[----:B------:R-:W-:Y:S05]  /*1dfc0*/  BSYNC B1 ;  /* 0x0000000000017941 */ /* 0x000fea0003800000 */
.L_x_447:
        /* <DEDUP_REMOVED lines=12> */
.L_x_450:
[----:B------:R-:W-:Y:S05]  /*1e090*/  BSYNC B1 ;  /* 0x0000000000017941 */ /* 0x000fea0003800000 */
.L_x_449:
        /* <DEDUP_REMOVED lines=12> */
.L_x_452:
[----:B------:R-:W-:Y:S05]  /*1e160*/  BSYNC B1 ;  /* 0x0000000000017941 */ /* 0x000fea0003800000 */
.L_x_451:
        /* <DEDUP_REMOVED lines=12> */
.L_x_454:
[----:B------:R-:W-:Y:S05]  /*1e230*/  BSYNC B1 ;  /* 0x0000000000017941 */ /* 0x000fea0003800000 */
.L_x_453:
        /* <DEDUP_REMOVED lines=12> */
.L_x_456:
[----:B------:R-:W-:Y:S05]  /*1e300*/  BSYNC B1 ;  /* 0x0000000000017941 */ /* 0x000fea0003800000 */
.L_x_455:
        /* <DEDUP_REMOVED lines=12> */
.L_x_458:
[----:B------:R-:W-:Y:S05]  /*1e3d0*/  BSYNC B1 ;  /* 0x0000000000017941 */ /* 0x000fea0003800000 */
.L_x_457:
        /* <DEDUP_REMOVED lines=12> */
.L_x_460:
[----:B------:R-:W-:Y:S05]  /*1e4a0*/  BSYNC B1 ;  /* 0x0000000000017941 */ /* 0x000fea0003800000 */
.L_x_459:
        /* <DEDUP_REMOVED lines=12> */
.L_x_462:
[----:B------:R-:W-:Y:S05]  /*1e570*/  BSYNC B1 ;  /* 0x0000000000017941 */ /* 0x000fea0003800000 */
.L_x_461:
        /* <DEDUP_REMOVED lines=12> */
.L_x_464:
[----:B------:R-:W-:Y:S05]  /*1e640*/  BSYNC B1 ;  /* 0x0000000000017941 */ /* 0x000fea0003800000 */
.L_x_463:
        /* <DEDUP_REMOVED lines=12> */
.L_x_466:
[----:B------:R-:W-:Y:S05]  /*1e710*/  BSYNC B1 ;  /* 0x0000000000017941 */ /* 0x000fea0003800000 */
.L_x_465:
        /* <DEDUP_REMOVED lines=12> */
.L_x_468:
[----:B------:R-:W-:Y:S05]  /*1e7e0*/  BSYNC B1 ;  /* 0x0000000000017941 */ /* 0x000fea0003800000 */
.L_x_467:
        /* <DEDUP_REMOVED lines=12> */
.L_x_470:
[----:B------:R-:W-:Y:S05]  /*1e8b0*/  BSYNC B1 ;  /* 0x0000000000017941 */ /* 0x000fea0003800000 */
.L_x_469:
        /* <DEDUP_REMOVED lines=12> */
.L_x_472:
[----:B------:R-:W-:Y:S05]  /*1e980*/  BSYNC B1 ;  /* 0x0000000000017941 */ /* 0x000fea0003800000 */
.L_x_471:
        /* <DEDUP_REMOVED lines=12> */
.L_x_474:
[----:B------:R-:W-:Y:S05]  /*1ea50*/  BSYNC B1 ;  /* 0x0000000000017941 */ /* 0x000fea0003800000 */
.L_x_473:
        /* <DEDUP_REMOVED lines=12> */
.L_x_476:
[----:B------:R-:W-:Y:S05]  /*1eb20*/  BSYNC B1 ;  /* 0x0000000000017941 */ /* 0x000fea0003800000 */
.L_x_475:
        /* <DEDUP_REMOVED lines=12> */
.L_x_478:
[----:B------:R-:W-:Y:S05]  /*1ebf0*/  BSYNC B1 ;  /* 0x0000000000017941 */ /* 0x000fea0003800000 */
.L_x_477:
        /* <DEDUP_REMOVED lines=12> */
.L_x_480:
[----:B------:R-:W-:Y:S05]  /*1ecc0*/  BSYNC B1 ;  /* 0x0000000000017941 */ /* 0x000fea0003800000 */
.L_x_479:
        /* <DEDUP_REMOVED lines=12> */
.L_x_482:
[----:B------:R-:W-:Y:S05]  /*1ed90*/  BSYNC B1 ;  /* 0x0000000000017941 */ /* 0x000fea0003800000 */
.L_x_481:
        /* <DEDUP_REMOVED lines=12> */
.L_x_484:
[----:B------:R-:W-:Y:S05]  /*1ee60*/  BSYNC B1 ;  /* 0x0000000000017941 */ /* 0x000fea0003800000 */
.L_x_483:
        /* <DEDUP_REMOVED lines=12> */
.L_x_486:
[----:B------:R-:W-:Y:S05]  /*1ef30*/  BSYNC B1 ;  /* 0x0000000000017941 */ /* 0x000fea0003800000 */
.L_x_485:
        /* <DEDUP_REMOVED lines=12> */
.L_x_488:
[----:B------:R-:W-:Y:S05]  /*1f000*/  BSYNC B1 ;  /* 0x0000000000017941 */ /* 0x000fea0003800000 */
.L_x_487:
        /* <DEDUP_REMOVED lines=12> */
.L_x_490:
[----:B------:R-:W-:Y:S05]  /*1f0d0*/  BSYNC B1 ;  /* 0x0000000000017941 */ /* 0x000fea0003800000 */
.L_x_489:
        /* <DEDUP_REMOVED lines=12> */
.L_x_492:
[----:B------:R-:W-:Y:S05]  /*1f1a0*/  BSYNC B1 ;  /* 0x0000000000017941 */ /* 0x000fea0003800000 */
.L_x_491:
        /* <DEDUP_REMOVED lines=12> */
.L_x_494:
[----:B------:R-:W-:Y:S05]  /*1f270*/  BSYNC B1 ;  /* 0x0000000000017941 */ /* 0x000fea0003800000 */
.L_x_493:
        /* <DEDUP_REMOVED lines=12> */
.L_x_496:
[----:B------:R-:W-:Y:S05]  /*1f340*/  BSYNC B1 ;  /* 0x0000000000017941 */ /* 0x000fea0003800000 */
.L_x_495:
        /* <DEDUP_REMOVED lines=12> */
.L_x_498:
[----:B------:R-:W-:Y:S05]  /*1f410*/  BSYNC B1 ;  /* 0x0000000000017941 */ /* 0x000fea0003800000 */
.L_x_497:
        /* <DEDUP_REMOVED lines=12> */
.L_x_500:
[----:B------:R-:W-:Y:S05]  /*1f4e0*/  BSYNC B1 ;  /* 0x0000000000017941 */ /* 0x000fea0003800000 */
.L_x_499:
        /* <DEDUP_REMOVED lines=12> */
.L_x_502:
[----:B------:R-:W-:Y:S05]  /*1f5b0*/  BSYNC B1 ;  /* 0x0000000000017941 */ /* 0x000fea0003800000 */
.L_x_501:
        /* <DEDUP_REMOVED lines=12> */
.L_x_504:
[----:B------:R-:W-:Y:S05]  /*1f680*/  BSYNC B1 ;  /* 0x0000000000017941 */ /* 0x000fea0003800000 */
.L_x_503:
        /* <DEDUP_REMOVED lines=12> */
.L_x_506:
[----:B------:R-:W-:Y:S05]  /*1f750*/  BSYNC B1 ;  /* 0x0000000000017941 */ /* 0x000fea0003800000 */
.L_x_505:
        /* <DEDUP_REMOVED lines=12> */
.L_x_508:
[----:B------:R-:W-:Y:S05]  /*1f820*/  BSYNC B1 ;  /* 0x0000000000017941 */ /* 0x000fea0003800000 */
.L_x_507:
        /* <DEDUP_REMOVED lines=12> */
.L_x_510:
[----:B------:R-:W-:Y:S05]  /*1f8f0*/  BSYNC B1 ;  /* 0x0000000000017941 */ /* 0x000fea0003800000 */
.L_x_509:
        /* <DEDUP_REMOVED lines=12> */
.L_x_512:
[----:B------:R-:W-:Y:S05]  /*1f9c0*/  BSYNC B1 ;  /* 0x0000000000017941 */ /* 0x000fea0003800000 */
.L_x_511:
        /* <DEDUP_REMOVED lines=12> */
.L_x_514:
[----:B------:R-:W-:Y:S05]  /*1fa90*/  BSYNC B1 ;  /* 0x0000000000017941 */ /* 0x000fea0003800000 */
.L_x_513:
        /* <DEDUP_REMOVED lines=12> */
.L_x_516:
[----:B------:R-:W-:Y:S05]  /*1fb60*/  BSYNC B1 ;  /* 0x0000000000017941 */ /* 0x000fea0003800000 */
.L_x_515:
        /* <DEDUP_REMOVED lines=12> */
.L_x_518:
[----:B------:R-:W-:Y:S05]  /*1fc30*/  BSYNC B1 ;  /* 0x0000000000017941 */ /* 0x000fea0003800000 */
.L_x_517:
        /* <DEDUP_REMOVED lines=12> */
.L_x_520:
[----:B------:R-:W-:Y:S05]  /*1fd00*/  BSYNC B1 ;  /* 0x0000000000017941 */ /* 0x000fea0003800000 */
.L_x_519:
        /* <DEDUP_REMOVED lines=12> */
.L_x_522:
[----:B------:R-:W-:Y:S05]  /*1fdd0*/  BSYNC B1 ;  /* 0x0000000000017941 */ /* 0x000fea0003800000 */
.L_x_521:
        /* <DEDUP_REMOVED lines=12> */
.L_x_524:
[----:B------:R-:W-:Y:S05]  /*1fea0*/  BSYNC B1 ;  /* 0x0000000000017941 */ /* 0x000fea0003800000 */
.L_x_523:
        /* <DEDUP_REMOVED lines=12> */
.L_x_526:
[----:B------:R-:W-:Y:S05]  /*1ff70*/  BSYNC B1 ;  /* 0x0000000000017941 */ /* 0x000fea0003800000 */
.L_x_525:
        /* <DEDUP_REMOVED lines=12> */
.L_x_528:
[----:B------:R-:W-:Y:S05]  /*20040*/  BSYNC B1 ;  /* 0x0000000000017941 */ /* 0x000fea0003800000 */
.L_x_527:
        /* <DEDUP_REMOVED lines=12> */
.L_x_530:
[----:B------:R-:W-:Y:S05]  /*20110*/  BSYNC B1 ;  /* 0x0000000000017941 */ /* 0x000fea0003800000 */
.L_x_529:
        /* <DEDUP_REMOVED lines=12> */
.L_x_532:
[----:B------:R-:W-:Y:S05]  /*201e0*/  BSYNC B1 ;  /* 0x0000000000017941 */ /* 0x000fea0003800000 */
.L_x_531:
        /* <DEDUP_REMOVED lines=12> */
.L_x_534:
[----:B------:R-:W-:Y:S05]  /*202b0*/  BSYNC B1 ;  /* 0x0000000000017941 */ /* 0x000fea0003800000 */
.L_x_533:
        /* <DEDUP_REMOVED lines=12> */
.L_x_536:
[----:B------:R-:W-:Y:S05]  /*20380*/  BSYNC B1 ;  /* 0x0000000000017941 */ /* 0x000fea0003800000 */
.L_x_535:
        /* <DEDUP_REMOVED lines=12> */
.L_x_538:
[----:B------:R-:W-:Y:S05]  /*20450*/  BSYNC B1 ;  /* 0x0000000000017941 */ /* 0x000fea0003800000 */
.L_x_537:
        /* <DEDUP_REMOVED lines=12> */
.L_x_540:
[----:B------:R-:W-:Y:S05]  /*20520*/  BSYNC B1 ;  /* 0x0000000000017941 */ /* 0x000fea0003800000 */
.L_x_539:
        /* <DEDUP_REMOVED lines=12> */
.L_x_542:
[----:B------:R-:W-:Y:S05]  /*205f0*/  BSYNC B1 ;  /* 0x0000000000017941 */ /* 0x000fea0003800000 */
.L_x_541:
        /* <DEDUP_REMOVED lines=12> */
.L_x_544:
[----:B------:R-:W-:Y:S05]  /*206c0*/  BSYNC B1 ;  /* 0x0000000000017941 */ /* 0x000fea0003800000 */
.L_x_543:
        /* <DEDUP_REMOVED lines=12> */
.L_x_546:
[----:B------:R-:W-:Y:S05]  /*20790*/  BSYNC B1 ;  /* 0x0000000000017941 */ /* 0x000fea0003800000 */
.L_x_545:
        /* <DEDUP_REMOVED lines=12> */
.L_x_548:
[----:B------:R-:W-:Y:S05]  /*20860*/  BSYNC B1 ;  /* 0x0000000000017941 */ /* 0x000fea0003800000 */
.L_x_547:
        /* <DEDUP_REMOVED lines=12> */
.L_x_550:
[----:B------:R-:W-:Y:S05]  /*20930*/  BSYNC B1 ;  /* 0x0000000000017941 */ /* 0x000fea0003800000 */
.L_x_549:
[----:B-----5:R-:W-:Y:S01]  /*20940*/  LOP3.LUT R3, R3, 0xff, RZ, 0xc0, !PT ;  /* 0x000000ff03037812 */ /* 0x020fe200078ec0ff */
[----:B------:R-:W-:Y:S01]  /*20950*/  BSSY B1, `(.L_x_551) ;  /* 0x000000b000017945 */ /* 0x000fe20003800000 */
[----:B------:R-:W-:Y:S02]  /*20960*/  ISETP.LT.OR P1, PT, R0, 0xfa, !P1 ;  /* 0x000000fa0000780c */ /* 0x000fe40004f21670 */
[----:B------:R-:W-:Y:S02]  /*20970*/  F2FP.F16.E4M3.UNPACK_B R3, R3 ;  /* 0x00000003ff03723e */ /* 0x000fe400020006ff */
[----:B------:R-:W-:-:S03]  /*20980*/  PRMT R0, RZ, 0x7610, R0 ;  /* 0x00007610ff007816 */ /* 0x000fc60000000000 */
[----:B------:R-:W-:-:S05]  /*20990*/  HADD2.F32 R3, -RZ, R3.H0_H0 ;  /* 0x20000003ff037230 */ /* 0x000fca0000004100 */
[----:B------:R-:W-:-:S04]  /*209a0*/  FMUL R3, R3, R16 ;  /* 0x0000001003037220 */ /* 0x000fc80000400000 */
[----:B------:R-:W-:-:S05]  /*209b0*/  FFMA R3, R150, R2, R3 ;  /* 0x0000000296037223 */ /* 0x000fca0000000003 */
[----:B------:R-:W-:-:S05]  /*209c0*/  F2FP.SATFINITE.E4M3.F32.PACK_AB_MERGE_C R3, RZ, R3, RZ ;  /* 0x00000003ff03723e */ /* 0x000fca00048070ff */
[----:B------:R0:W-:Y:S01]  /*209d0*/  @!P2 STG.E.U8 desc[UR36][R4.64+0xf8], R3 ;  /* 0x0000f8030400a986 */ /* 0x0001e2000c101124 */
[----:B------:R-:W-:Y:S05]  /*209e0*/  @P1 BRA `(.L_x_552) ;  /* 0x0000000000041947 */ /* 0x000fea0003800000 */
[----:B------:R0:W5:Y:S02]  /*209f0*/  LDG.E.U8 R0, desc[UR36][R20.64+0xf9] ;  /* 0x0000f92414007981 */ /* 0x000164000c1e1100 */
.L_x_552:
[----:B------:R-:W-:Y:S05]  /*20a00*/  BSYNC B1 ;  /* 0x0000000000017941 */ /* 0x000fea0003800000 */
.L_x_551:
[----:B------:R-:W-:Y:S05]  /*20a10*/  @P1 BRA `(.L_x_553) ;  /* 0x0000004800301947 */ /* 0x000fea0003800000 */
[----:B-----5:R-:W-:-:S04]  /*20a20*/  LOP3.LUT R0, R0, 0xff, RZ, 0xc0, !PT ;  /* 0x000000ff00007812 */ /* 0x020fc800078ec0ff */
[----:B------:R-:W-:-:S05]  /*20a30*/  F2FP.F16.E4M3.UNPACK_B R0, R0 ;  /* 0x00000000ff00723e */ /* 0x000fca00020006ff */
[----:B0-----:R-:W-:-:S05]  /*20a40*/  HADD2.F32 R3, -RZ, R0.H0_H0 ;  /* 0x20000000ff037230 */ /* 0x001fca0000004100 */
[----:B------:R-:W-:-:S04]  /*20a50*/  FMUL R0, R3, R16 ;  /* 0x0000001003007220 */ /* 0x000fc80000400000 */
[----:B------:R-:W-:-:S05]  /*20a60*/  FFMA R0, R151, R2, R0 ;  /* 0x0000000297007223 */ /* 0x000fca0000000000 */
[----:B------:R-:W-:-:S05]  /*20a70*/  F2FP.SATFINITE.E4M3.F32.PACK_AB_MERGE_C R3, RZ, R0, RZ ;  /* 0x00000000ff03723e */ /* 0x000fca00048070ff */
[----:B------:R0:W-:Y:S01]  /*20a80*/  STG.E.U8 desc[UR36][R4.64+0xf9], R3 ;  /* 0x0000f90304007986 */ /* 0x0001e2000c101124 */
[----:B------:R-:W-:Y:S05]  /*20a90*/  BRA `(.L_x_553) ;  /* 0x0000004800107947 */ /* 0x000fea0003800000 */
.L_x_40:
[----:B------:R-:W2:Y:S04]  /*20aa0*/  LDL.LU R12, [R1] ;  /* 0x00000000010c7983 */ /* 0x000ea80000300800 */
[----:B------:R-:W3:Y:S04]  /*20ab0*/  LDL.LU R14, [R1+0x10] ;  /* 0x00001000010e7983 */ /* 0x000ee80000300800 */
[----:B------:R-:W4:Y:S04]  /*20ac0*/  LDL.LU R13, [R1+0x14] ;  /* 0x00001400010d7983 */ /* 0x000f280000300800 */
[----:B------:R-:W5:Y:S04]  /*20ad0*/  LDL.LU R15, [R1+0x58] ;  /* 0x00005800010f7983 */ /* 0x000f680000300800 */
        /* <DEDUP_REMOVED lines=69> */
[----:B------:R-:W5:Y:S01]  /*20f30*/  LDL.LU R172, [R1+0x1a8] ;  /* 0x0001a80001ac7983 */ /* 0x000f620000300800 */
[----:B------:R-:W-:-:S03]  /*20f40*/  ISETP.GE.AND P3, PT, R3, 0x1, PT ;  /* 0x000000010300780c */ /* 0x000fc60003f66270 */
[----:B------:R-:W5:Y:S04]  /*20f50*/  LDL.LU R171, [R1+0x1ac] ;  /* 0x0001ac0001ab7983 */ /* 0x000f680000300800 */
[----:B------:R-:W5:Y:S04]  /*20f60*/  LDL.LU R170, [R1+0x1b0] ;  /* 0x0001b00001aa7983 */ /* 0x000f680000300800 */
[----:B------:R-:W5:Y:S04]  /*20f70*/  LDL.LU R169, [R1+0x1b4] ;  /* 0x0001b40001a97983 */ /* 0x000f680000300800 */
[----:B------:R-:W5:Y:S01]  /*20f80*/  LDL.LU R168, [R1+0x1b8] ;  /* 0x0001b80001a87983 */ /* 0x000f620000300800 */
[----:B------:R-:W-:-:S03]  /*20f90*/  ISETP.LT.OR P0, PT, R0, 0x1, !P3 ;  /* 0x000000010000780c */ /* 0x000fc60005f01670 */
[----:B------:R-:W5:Y:S04]  /*20fa0*/  LDL.LU R167, [R1+0x1bc] ;  /* 0x0001bc0001a77983 */ /* 0x000f680000300800 */
[----:B------:R-:W5:Y:S04]  /*20fb0*/  LDL.LU R166, [R1+0x1c0] ;  /* 0x0001c00001a67983 */ /* 0x000f680000300800 */
[----:B------:R-:W5:Y:S01]  /*20fc0*/  LDL.LU R165, [R1+0x1c4] ;  /* 0x0001c40001a57983 */ /* 0x000f620000300800 */
[----:B--2---:R-:W-:-:S03]  /*20fd0*/  FMUL R12, R12, R2 ;  /* 0x000000020c0c7220 */ /* 0x004fc60000400000 */
[----:B------:R-:W2:Y:S04]  /*20fe0*/  LDL.LU R164, [R1+0x1c8] ;  /* 0x0001c80001a47983 */ /* 0x000ea80000300800 */
[----:B------:R-:W2:Y:S04]  /*20ff0*/  LDL.LU R163, [R1+0x1cc] ;  /* 0x0001cc0001a37983 */ /* 0x000ea80000300800 */
[----:B------:R-:W2:Y:S04]  /*21000*/  LDL.LU R162, [R1+0x1d0] ;  /* 0x0001d00001a27983 */ /* 0x000ea80000300800 */
[----:B------:R-:W2:Y:S04]  /*21010*/  LDL.LU R161, [R1+0x1d4] ;  /* 0x0001d40001a17983 */ /* 0x000ea80000300800 */
[----:B------:R-:W2:Y:S01]  /*21020*/  LDL.LU R160, [R1+0x1d8] ;  /* 0x0001d80001a07983 */ /* 0x000ea20000300800 */
[----:B------:R-:W-:-:S03]  /*21030*/  F2FP.SATFINITE.E4M3.F32.PACK_AB_MERGE_C R12, RZ, R12, RZ ;  /* 0x0000000cff0c723e */ /* 0x000fc600048070ff */
        /* <DEDUP_REMOVED lines=9> */
[----:B------:R0:W-:Y:S04]  /*210d0*/  @!P0 STG.E.U8 desc[UR36][R10.64], R12 ;  /* 0x0000000c0a008986 */ /* 0x0001e8000c101124 */
[----:B0-----:R-:W3:Y:S01]  /*210e0*/  LDL.LU R12, [R1+0x4] ;  /* 0x00000400010c7983 */ /* 0x001ee20000300800 */
[----:B------:R-:W-:Y:S01]  /*210f0*/  ISETP.LT.OR P0, PT, R0, 0x2, !P3 ;  /* 0x000000020000780c */ /* 0x000fe20005f01670 */
[----:B---3--:R-:W-:-:S05]  /*21100*/  FMUL R12, R12, R2 ;  /* 0x000000020c0c7220 */ /* 0x008fca0000400000 */
[----:B------:R-:W-:-:S07]  /*21110*/  F2FP.SATFINITE.E4M3.F32.PACK_AB_MERGE_C R12, RZ, R12, RZ ;  /* 0x0000000cff0c723e */ /* 0x000fce00048070ff */
[----:B------:R0:W-:Y:S04]  /*21120*/  @!P0 STG.E.U8 desc[UR36][R10.64+0x1], R12 ;  /* 0x0000010c0a008986 */ /* 0x0001e8000c101124 */
[----:B0-----:R-:W3:Y:S01]  /*21130*/  LDL.LU R12, [R1+0x8] ;  /* 0x00000800010c7983 */ /* 0x001ee20000300800 */
[----:B------:R-:W-:-:S04]  /*21140*/  ISETP.GE.AND P2, PT, R3, 0x9, PT ;  /* 0x000000090300780c */ /* 0x000fc80003f46270 */
[----:B------:R-:W-:Y:S01]  /*21150*/  ISETP.LT.OR P0, PT, R0, 0x1, !P2 ;  /* 0x000000010000780c */ /* 0x000fe20005701670 */
[----:B---3--:R-:W-:-:S05]  /*21160*/  FMUL R12, R12, R2 ;  /* 0x000000020c0c7220 */ /* 0x008fca0000400000 */
[----:B------:R-:W-:-:S07]  /*21170*/  F2FP.SATFINITE.E4M3.F32.PACK_AB_MERGE_C R12, RZ, R12, RZ ;  /* 0x0000000cff0c723e */ /* 0x000fce00048070ff */
[----:B------:R0:W-:Y:S04]  /*21180*/  @!P0 STG.E.U8 desc[UR36][R8.64], R12 ;  /* 0x0000000c08008986 */ /* 0x0001e8000c101124 */
[----:B0-----:R-:W3:Y:S01]  /*21190*/  LDL.LU R12, [R1+0xc] ;  /* 0x00000c00010c7983 */ /* 0x001ee20000300800 */
[C---:B------:R-:W-:Y:S02]  /*211a0*/  ISETP.LT.OR P0, PT, R0.reuse, 0x2, !P2 ;  /* 0x000000020000780c */ /* 0x040fe40005701670 */
[----:B------:R-:W-:Y:S01]  /*211b0*/  ISETP.LT.OR P1, PT, R0, 0xa, !P3 ;  /* 0x0000000a0000780c */ /* 0x000fe20005f21670 */
[-C--:B------:R-:W-:Y:S01]  /*211c0*/  FMUL R14, R14, R2.reuse ;  /* 0x000000020e0e7220 */ /* 0x080fe20000400000 */
[----:B----4-:R-:W-:-:S04]  /*211d0*/  FMUL R13, R13, R2 ;  /* 0x000000020d0d7220 */ /* 0x010fc80000400000 */
[----:B------:R-:W-:Y:S02]  /*211e0*/  F2FP.SATFINITE.E4M3.F32.PACK_AB_MERGE_C R14, RZ, R14, RZ ;  /* 0x0000000eff0e723e */ /* 0x000fe400048070ff */
[----:B------:R-:W-:Y:S01]  /*211f0*/  F2FP.SATFINITE.E4M3.F32.PACK_AB_MERGE_C R13, RZ, R13, RZ ;  /* 0x0000000dff0d723e */ /* 0x000fe200048070ff */
[----:B---3--:R-:W-:-:S05]  /*21200*/  FMUL R12, R12, R2 ;  /* 0x000000020c0c7220 */ /* 0x008fca0000400000 */
[----:B------:R-:W-:-:S05]  /*21210*/  F2FP.SATFINITE.E4M3.F32.PACK_AB_MERGE_C R12, RZ, R12, RZ ;  /* 0x0000000cff0c723e */ /* 0x000fca00048070ff */
[----:B------:R0:W-:Y:S01]  /*21220*/  @!P0 STG.E.U8 desc[UR36][R8.64+0x1], R12 ;  /* 0x0000010c08008986 */ /* 0x0001e2000c101124 */
[----:B------:R-:W-:-:S03]  /*21230*/  ISETP.LT.OR P0, PT, R0, 0x9, !P3 ;  /* 0x000000090000780c */ /* 0x000fc60005f01670 */
[----:B0-----:R-:W3:Y:S01]  /*21240*/  LDL.LU R12, [R1+0x18] ;  /* 0x00001800010c7983 */ /* 0x001ee20000300800 */
[----:B------:R-:W-:-:S09]  /*21250*/  ISETP.LT.OR P4, PT, R0, 0x9, !P2 ;  /* 0x000000090000780c */ /* 0x000fd20005781670 */
[----:B------:R0:W-:Y:S04]  /*21260*/  @!P0 STG.E.U8 desc[UR36][R10.64+0x8], R14 ;  /* 0x0000080e0a008986 */ /* 0x0001e8000c101124 */
[----:B------:R1:W-:Y:S04]  /*21270*/  @!P1 STG.E.U8 desc[UR36][R10.64+0x9], R13 ;  /* 0x0000090d0a009986 */ /* 0x0003e8000c101124 */
[----:B0-----:R-:W4:Y:S04]  /*21280*/  LDL.LU R14, [R1+0x1c] ;  /* 0x00001c00010e7983 */ /* 0x001f280000300800 */
[----:B-1----:R-:W5:Y:S01]  /*21290*/  LDL.LU R13, [R1+0x20] ;  /* 0x00002000010d7983 */ /* 0x002f620000300800 */
[----:B------:R-:W-:-:S02]  /*212a0*/  ISETP.LT.OR P0, PT, R0, 0xa, !P2 ;  /* 0x0000000a0000780c */ /* 0x000fc40005701670 */
[----:B------:R-:W-:Y:S01]  /*212b0*/  ISETP.LT.OR P1, PT, R0, 0x11, !P3 ;  /* 0x000000110000780c */ /* 0x000fe20005f21670 */
[----:B---3--:R-:W-:-:S05]  /*212c0*/  FMUL R12, R12, R2 ;  /* 0x000000020c0c7220 */ /* 0x008fca0000400000 */
[----:B------:R-:W-:-:S05]  /*212d0*/  F2FP.SATFINITE.E4M3.F32.PACK_AB_MERGE_C R12, RZ, R12, RZ ;  /* 0x0000000cff0c723e */ /* 0x000fca00048070ff */
[----:B------:R0:W-:Y:S01]  /*212e0*/  @!P4 STG.E.U8 desc[UR36][R8.64+0x8], R12 ;  /* 0x0000080c0800c986 */ /* 0x0001e2000c101124 */
[-C--:B----4-:R-:W-:Y:S01]  /*212f0*/  FMUL R14, R14, R2.reuse ;  /* 0x000000020e0e7220 */ /* 0x090fe20000400000 */
[----:B-----5:R-:W-:Y:S02]  /*21300*/  FMUL R13, R13, R2 ;  /* 0x000000020d0d7220 */ /* 0x020fe40000400000 */
[----:B0-----:R-:W3:Y:S02]  /*21310*/  LDL.LU R12, [R1+0x24] ;  /* 0x00002400010c7983 */ /* 0x001ee40000300800 */
[----:B------:R-:W-:Y:S02]  /*21320*/  F2FP.SATFINITE.E4M3.F32.PACK_AB_MERGE_C R14, RZ, R14, RZ ;  /* 0x0000000eff0e723e */ /* 0x000fe400048070ff */
[----:B------:R-:W-:-:S03]  /*21330*/  F2FP.SATFINITE.E4M3.F32.PACK_AB_MERGE_C R13, RZ, R13, RZ ;  /* 0x0000000dff0d723e */ /* 0x000fc600048070ff */
[----:B------:R0:W-:Y:S04]  /*21340*/  @!P0 STG.E.U8 desc[UR36][R8.64+0x9], R14 ;  /* 0x0000090e08008986 */ /* 0x0001e8000c101124 */
[----:B------:R1:W-:Y:S04]  /*21350*/  @!P1 STG.E.U8 desc[UR36][R10.64+0x10], R13 ;  /* 0x0000100d0a009986 */ /* 0x0003e8000c101124 */
[----:B0-----:R-:W4:Y:S04]  /*21360*/  LDL.LU R14, [R1+0x28] ;  /* 0x00002800010e7983 */ /* 0x001f280000300800 */
[----:B-1----:R-:W5:Y:S01]  /*21370*/  LDL.LU R13, [R1+0x2c] ;  /* 0x00002c00010d7983 */ /* 0x002f620000300800 */
[----:B------:R-:W-:-:S02]  /*21380*/  ISETP.LT.OR P4, PT, R0, 0x12, !P3 ;  /* 0x000000120000780c */ /* 0x000fc40005f81670 */
[C---:B------:R-:W-:Y:S02]  /*21390*/  ISETP.LT.OR P0, PT, R0.reuse, 0x11, !P2 ;  /* 0x000000110000780c */ /* 0x040fe40005701670 */
        /* <DEDUP_REMOVED lines=48> */
[-C--:B-----5:R-:W-:Y:S01]  /*216a0*/  FMUL R13, R13, R2.reuse ;  /* 0x000000020d0d7220 */ /* 0x0a0fe20000400000 */
[----:B----4-:R-:W-:-:S04]  /*216b0*/  FMUL R12, R14, R2 ;  /* 0x000000020e0c7220 */ /* 0x010fc80000400000 */
[----:B------:R-:W-:Y:S02]  /*216c0*/  F2FP.SATFINITE.E4M3.F32.PACK_AB_MERGE_C R14, RZ, R13, RZ ;  /* 0x0000000dff0e723e */ /* 0x000fe400048070ff */
[----:B------:R-:W-:Y:S02]  /*216d0*/  F2FP.SATFINITE.E4M3.F32.PACK_AB_MERGE_C R13, RZ, R12, RZ ;  /* 0x0000000cff0d723e */ /* 0x000fe400048070ff */
[----:B------:R-:W3:Y:S04]  /*216e0*/  LDL.LU R12, [R1+0x54] ;  /* 0x00005400010c7983 */ /* 0x000ee80000300800 */
[----:B------:R0:W-:Y:S04]  /*216f0*/  @!P0 STG.E.U8 desc[UR36][R8.64+0x21], R14 ;  /* 0x0000210e08008986 */ /* 0x0001e8000c101124 */
[----:B0-----:R-:W4:Y:S01]  /*21700*/  LDL.LU R14, [R1+0x5c] ;  /* 0x00005c00010e7983 */ /* 0x001f220000300800 */
[----:B------:R-:W-:-:S02]  /*21710*/  ISETP.LT.OR P1, PT, R0, 0x29, !P3 ;  /* 0x000000290000780c */ /* 0x000fc40005f21670 */
[C---:B------:R-:W-:Y:S02]  /*21720*/  ISETP.LT.OR P0, PT, R0.reuse, 0x2a, !P3 ;  /* 0x0000002a0000780c */ /* 0x040fe40005f01670 */
[C---:B------:R-:W-:Y:S01]  /*21730*/  ISETP.LT.OR P4, PT, R0.reuse, 0x2a, !P2 ;  /* 0x0000002a0000780c */ /* 0x040fe20005781670 */
[----:B------:R-:W-:Y:S01]  /*21740*/  FMUL R15, R15, R2 ;  /* 0x000000020f0f7220 */ /* 0x000fe20000400000 */
[----:B------:R-:W-:-:S07]  /*21750*/  ISETP.LT.OR P5, PT, R0, 0x31, !P3 ;  /* 0x000000310000780c */ /* 0x000fce0005fa1670 */
[----:B------:R0:W-:Y:S01]  /*21760*/  @!P1 STG.E.U8 desc[UR36][R10.64+0x28], R13 ;  /* 0x0000280d0a009986 */ /* 0x0001e2000c101124 */
[----:B------:R-:W-:Y:S02]  /*21770*/  ISETP.LT.OR P1, PT, R0, 0x29, !P2 ;  /* 0x000000290000780c */ /* 0x000fe40005721670 */
[----:B------:R-:W-:Y:S01]  /*21780*/  F2FP.SATFINITE.E4M3.F32.PACK_AB_MERGE_C R15, RZ, R15, RZ ;  /* 0x0000000fff0f723e */ /* 0x000fe200048070ff */
[----:B0-----:R-:W-:-:S05]  /*21790*/  FMUL R13, R17, R2 ;  /* 0x00000002110d7220 */ /* 0x001fca0000400000 */
[----:B------:R-:W-:Y:S01]  /*217a0*/  F2FP.SATFINITE.E4M3.F32.PACK_AB_MERGE_C R13, RZ, R13, RZ ;  /* 0x0000000dff0d723e */ /* 0x000fe200048070ff */
[----:B---3--:R-:W-:-:S05]  /*217b0*/  FMUL R12, R12, R2 ;  /* 0x000000020c0c7220 */ /* 0x008fca0000400000 */
[----:B------:R-:W-:Y:S02]  /*217c0*/  F2FP.SATFINITE.E4M3.F32.PACK_AB_MERGE_C R17, RZ, R12, RZ ;  /* 0x0000000cff11723e */ /* 0x000fe400048070ff */
[----:B------:R-:W3:Y:S01]  /*217d0*/  LDL.LU R12, [R1+0x64] ;  /* 0x00006400010c7983 */ /* 0x000ee20000300800 */
[----:B----4-:R-:W-:-:S03]  /*217e0*/  FMUL R14, R14, R2 ;  /* 0x000000020e0e7220 */ /* 0x010fc60000400000 */
[----:B------:R0:W-:Y:S02]  /*217f0*/  @!P0 STG.E.U8 desc[UR36][R10.64+0x29], R17 ;  /* 0x000029110a008986 */ /* 0x0001e4000c101124 */
[----:B------:R-:W-:Y:S02]  /*21800*/  F2FP.SATFINITE.E4M3.F32.PACK_AB_MERGE_C R14, RZ, R14, RZ ;  /* 0x0000000eff0e723e */ /* 0x000fe400048070ff */
[----:B------:R1:W-:Y:S04]  /*21810*/  @!P1 STG.E.U8 desc[UR36][R8.64+0x28], R15 ;  /* 0x0000280f08009986 */ /* 0x0003e8000c101124 */
[----:B------:R4:W-:Y:S04]  /*21820*/  @!P4 STG.E.U8 desc[UR36][R8.64+0x29], R14 ;  /* 0x0000290e0800c986 */ /* 0x0009e8000c101124 */
[----:B0-----:R-:W5:Y:S04]  /*21830*/  LDL.LU R17, [R1+0x74] ;  /* 0x0000740001117983 */ /* 0x001f680000300800 */
[----:B-1----:R-:W2:Y:S04]  /*21840*/  LDL.LU R15, [R1+0x68] ;  /* 0x00006800010f7983 */ /* 0x002ea80000300800 */
[----:B----4-:R-:W4:Y:S04]  /*21850*/  LDL.LU R14, [R1+0x70] ;  /* 0x00007000010e7983 */ /* 0x010f280000300800 */
[----:B------:R0:W-:Y:S04]  /*21860*/  @!P5 STG.E.U8 desc[UR36][R10.64+0x30], R13 ;  /* 0x0000300d0a00d986 */ /* 0x0001e8000c101124 */
[----:B0-----:R-:W5:Y:S01]  /*21870*/  LDL.LU R13, [R1+0x6c] ;  /* 0x00006c00010d7983 */ /* 0x001f620000300800 */
[----:B------:R-:W-:-:S02]  /*21880*/  ISETP.LT.OR P6, PT, R0, 0x32, !P3 ;  /* 0x000000320000780c */ /* 0x000fc40005fc1670 */
[C---:B------:R-:W-:Y:S02]  /*21890*/  ISETP.LT.OR P1, PT, R0.reuse, 0x31, !P2 ;  /* 0x000000310000780c */ /* 0x040fe40005721670 */
[C---:B------:R-:W-:Y:S02]  /*218a0*/  ISETP.LT.OR P4, PT, R0.reuse, 0x32, !P2 ;  /* 0x000000320000780c */ /* 0x040fe40005781670 */
[----:B------:R-:W-:Y:S01]  /*218b0*/  ISETP.LT.OR P5, PT, R0, 0x39, !P3 ;  /* 0x000000390000780c */ /* 0x000fe20005fa1670 */
[----:B---3--:R-:W-:-:S05]  /*218c0*/  FMUL R12, R12, R2 ;  /* 0x000000020c0c7220 */ /* 0x008fca0000400000 */
[----:B------:R-:W-:-:S05]  /*218d0*/  F2FP.SATFINITE.E4M3.F32.PACK_AB_MERGE_C R12, RZ, R12, RZ ;  /* 0x0000000cff0c723e */ /* 0x000fca00048070ff */
[----:B------:R5:W-:Y:S01]  /*218e0*/  @!P6 STG.E.U8 desc[UR36][R10.64+0x31], R12 ;  /* 0x0000310c0a00e986 */ /* 0x000be2000c101124 */
[----:B------:R-:W-:Y:S01]  /*218f0*/  ISETP.LT.OR P6, PT, R0, 0x3a, !P3 ;  /* 0x0000003a0000780c */ /* 0x000fe20005fc1670 */
[-C--:B--2---:R-:W-:Y:S01]  /*21900*/  FMUL R15, R15, R2.reuse ;  /* 0x000000020f0f7220 */ /* 0x084fe20000400000 */
[----:B----4-:R-:W-:-:S05]  /*21910*/  FMUL R14, R14, R2 ;  /* 0x000000020e0e7220 */ /* 0x010fca0000400000 */
[----:B------:R-:W-:Y:S01]  /*21920*/  F2FP.SATFINITE.E4M3.F32.PACK_AB_MERGE_C R14, RZ, R14, RZ ;  /* 0x0000000eff0e723e */ /* 0x000fe200048070ff */
[-C--:B-----5:R-:W-:Y:S01]  /*21930*/  FMUL R12, R13, R2.reuse ;  /* 0x000000020d0c7220 */ /* 0x0a0fe20000400000 */
[----:B------:R-:W-:Y:S01]  /*21940*/  FMUL R13, R17, R2 ;  /* 0x00000002110d7220 */ /* 0x000fe20000400000 */
[----:B------:R-:W-:-:S03]  /*21950*/  F2FP.SATFINITE.E4M3.F32.PACK_AB_MERGE_C R17, RZ, R15, RZ ;  /* 0x0000000fff11723e */ /* 0x000fc600048070ff */
[----:B------:R-:W-:Y:S02]  /*21960*/  F2FP.SATFINITE.E4M3.F32.PACK_AB_MERGE_C R15, RZ, R12, RZ ;  /* 0x0000000cff0f723e */ /* 0x000fe400048070ff */
[----:B------:R-:W2:Y:S01]  /*21970*/  LDL.LU R12, [R1+0x78] ;  /* 0x00007800010c7983 */ /* 0x000ea20000300800 */
[----:B------:R-:W-:-:S03]  /*21980*/  F2FP.SATFINITE.E4M3.F32.PACK_AB_MERGE_C R13, RZ, R13, RZ ;  /* 0x0000000dff0d723e */ /* 0x000fc600048070ff */
[----:B------:R0:W-:Y:S04]  /*21990*/  @!P1 STG.E.U8 desc[UR36][R8.64+0x30], R17 ;  /* 0x0000301108009986 */ /* 0x0001e8000c101124 */
[----:B------:R1:W-:Y:S04]  /*219a0*/  @!P4 STG.E.U8 desc[UR36][R8.64+0x31], R15 ;  /* 0x0000310f0800c986 */ /* 0x0003e8000c101124 */
[----:B------:R3:W-:Y:S04]  /*219b0*/  @!P5 STG.E.U8 desc[UR36][R10.64+0x38], R14 ;  /* 0x0000380e0a00d986 */ /* 0x0007e8000c101124 */
[----:B0-----:R-:W4:Y:S04]  /*219c0*/  LDL.LU R17, [R1+0x88] ;  /* 0x0000880001117983 */ /* 0x001f280000300800 */
[----:B-1----:R-:W5:Y:S04]  /*219d0*/  LDL.LU R15, [R1+0x80] ;  /* 0x00008000010f7983 */ /* 0x002f680000300800 */
[----:B---3--:R-:W3:Y:S04]  /*219e0*/  LDL.LU R14, [R1+0x7c] ;  /* 0x00007c00010e7983 */ /* 0x008ee80000300800 */
[----:B------:R0:W-:Y:S04]  /*219f0*/  @!P6 STG.E.U8 desc[UR36][R10.64+0x39], R13 ;  /* 0x0000390d0a00e986 */ /* 0x0001e8000c101124 */
[----:B0-----:R-:W4:Y:S01]  /*21a00*/  LDL.LU R13, [R1+0x84] ;  /* 0x00008400010d7983 */ /* 0x001f220000300800 */
[----:B------:R-:W-:Y:S01]  /*21a10*/  ISETP.LT.OR P0, PT, R0, 0x39, !P2 ;  /* 0x000000390000780c */ /* 0x000fe20005701670 */
[----:B--2---:R-:W-:-:S05]  /*21a20*/  FMUL R12, R12, R2 ;  /* 0x000000020c0c7220 */ /* 0x004fca0000400000 */
[----:B------:R-:W-:-:S07]  /*21a30*/  F2FP.SATFINITE.E4M3.F32.PACK_AB_MERGE_C R12, RZ, R12, RZ ;  /* 0x0000000cff0c723e */ /* 0x000fce00048070ff */
[----:B------:R4:W-:Y:S01]  /*21a40*/  @!P0 STG.E.U8 desc[UR36][R8.64+0x38], R12 ;  /* 0x0000380c08008986 */ /* 0x0009e2000c101124 */
[-C--:B---3--:R-:W-:Y:S01]  /*21a50*/  FMUL R14, R14, R2.reuse ;  /* 0x000000020e0e7220 */ /* 0x088fe20000400000 */
[-C--:B----4-:R-:W-:Y:S01]  /*21a60*/  FMUL R12, R13, R2.reuse ;  /* 0x000000020d0c7220 */ /* 0x090fe20000400000 */
[----:B------:R-:W-:-:S03]  /*21a70*/  FMUL R13, R17, R2 ;  /* 0x00000002110d7220 */ /* 0x000fc60000400000 */
[----:B------:R-:W-:Y:S02]  /*21a80*/  F2FP.SATFINITE.E4M3.F32.PACK_AB_MERGE_C R17, RZ, R14, RZ ;  /* 0x0000000eff11723e */ /* 0x000fe400048070ff */
[----:B------:R-:W2:Y:S01]  /*21a90*/  LDL.LU R14, [R1+0x8c] ;  /* 0x00008c00010e7983 */ /* 0x000ea20000300800 */
[C---:B------:R-:W-:Y:S02]  /*21aa0*/  ISETP.LT.OR P1, PT, R0.reuse, 0x3a, !P2 ;  /* 0x0000003a0000780c */ /* 0x040fe40005721670 */
[C---:B------:R-:W-:Y:S02]  /*21ab0*/  ISETP.LT.OR P0, PT, R0.reuse, 0x41, !P3 ;  /* 0x000000410000780c */ /* 0x040fe40005f01670 */
[C---:B------:R-:W-:Y:S02]  /*21ac0*/  ISETP.LT.OR P4, PT, R0.reuse, 0x42, !P3 ;  /* 0x000000420000780c */ /* 0x040fe40005f81670 */
[----:B------:R-:W-:Y:S01]  /*21ad0*/  ISETP.LT.OR P6, PT, R0, 0x42, !P2 ;  /* 0x000000420000780c */ /* 0x000fe200057c1670 */
[----:B-----5:R-:W-:Y:S01]  /*21ae0*/  FMUL R15, R15, R2 ;  /* 0x000000020f0f7220 */ /* 0x020fe20000400000 */
[----:B------:R-:W-:-:S05]  /*21af0*/  F2FP.SATFINITE.E4M3.F32.PACK_AB_MERGE_C R12, RZ, R12, RZ ;  /* 0x0000000cff0c723e */ /* 0x000fca00048070ff */
[----:B------:R0:W-:Y:S01]  /*21b00*/  @!P1 STG.E.U8 desc[UR36][R8.64+0x39], R17 ;  /* 0x0000391108009986 */ /* 0x0001e2000c101124 */
[----:B------:R-:W-:-:S03]  /*21b10*/  F2FP.SATFINITE.E4M3.F32.PACK_AB_MERGE_C R15, RZ, R15, RZ ;  /* 0x0000000fff0f723e */ /* 0x000fc600048070ff */
[----:B------:R-:W-:Y:S04]  /*21b20*/  @!P4 STG.E.U8 desc[UR36][R10.64+0x41], R12 ;  /* 0x0000410c0a00c986 */ /* 0x000fe8000c101124 */
[----:B0-----:R-:W3:Y:S04]  /*21b30*/  LDL.LU R17, [R1+0x98] ;  /* 0x0000980001117983 */ /* 0x001ee80000300800 */
[----:B------:R-:W-:Y:S01]  /*21b40*/  @!P0 STG.E.U8 desc[UR36][R10.64+0x40], R15 ;  /* 0x0000400f0a008986 */ /* 0x000fe2000c101124 */
[----:B--2---:R-:W-:-:S05]  /*21b50*/  FMUL R14, R14, R2 ;  /* 0x000000020e0e7220 */ /* 0x004fca0000400000 */
[----:B------:R-:W-:-:S05]  /*21b60*/  F2FP.SATFINITE.E4M3.F32.PACK_AB_MERGE_C R14, RZ, R14, RZ ;  /* 0x0000000eff0e723e */ /* 0x000fca00048070ff */
[----:B------:R0:W-:Y:S04]  /*21b70*/  @!P6 STG.E.U8 desc[UR36][R8.64+0x41], R14 ;  /* 0x0000410e0800e986 */ /* 0x0001e8000c101124 */
[----:B0-----:R-:W2:Y:S01]  /*21b80*/  LDL.LU R14, [R1+0xa4] ;  /* 0x0000a400010e7983 */ /* 0x001ea20000300800 */
[C---:B------:R-:W-:Y:S02]  /*21b90*/  ISETP.LT.OR P5, PT, R0.reuse, 0x41, !P2 ;  /* 0x000000410000780c */ /* 0x040fe400057a1670 */
[----:B------:R-:W-:Y:S02]  /*21ba0*/  F2FP.SATFINITE.E4M3.F32.PACK_AB_MERGE_C R13, RZ, R13, RZ ;  /* 0x0000000dff0d723e */ /* 0x000fe400048070ff */
[C---:B------:R-:W-:Y:S02]  /*21bb0*/  ISETP.LT.OR P1, PT, R0.reuse, 0x49, !P3 ;  /* 0x000000490000780c */ /* 0x040fe40005f21670 */
[----:B------:R-:W-:-:S02]  /*21bc0*/  ISETP.LT.OR P4, PT, R0, 0x4a, !P3 ;  /* 0x0000004a0000780c */ /* 0x000fc40005f81670 */
[----:B------:R-:W-:Y:S01]  /*21bd0*/  ISETP.LT.OR P6, PT, R0, 0x4a, !P2 ;  /* 0x0000004a0000780c */ /* 0x000fe200057c1670 */
[----:B------:R-:W-:Y:S01]  /*21be0*/  FMUL R18, R18, R2 ;  /* 0x0000000212127220 */ /* 0x000fe20000400000 */
[----:B------:R-:W-:-:S03]  /*21bf0*/  ISETP.LT.OR P0, PT, R0, 0x51, !P3 ;  /* 0x000000510000780c */ /* 0x000fc60005f01670 */
[----:B------:R0:W-:Y:S01]  /*21c00*/  @!P5 STG.E.U8 desc[UR36][R8.64+0x40], R13 ;  /* 0x0000400d0800d986 */ /* 0x0001e2000c101124 */
[----:B------:R-:W-:Y:S01]  /*21c10*/  ISETP.LT.OR P5, PT, R0, 0x49, !P2 ;  /* 0x000000490000780c */ /* 0x000fe200057a1670 */
[-C--:B------:R-:W-:Y:S01]  /*21c20*/  FMUL R19, R19, R2.reuse ;  /* 0x0000000213137220 */ /* 0x080fe20000400000 */
[-C--:B---3--:R-:W-:Y:S01]  /*21c30*/  FMUL R17, R17, R2.reuse ;  /* 0x0000000211117220 */ /* 0x088fe20000400000 */
[-C--:B------:R-:W-:Y:S01]  /*21c40*/  FMUL R15, R23, R2.reuse ;  /* 0x00000002170f7220 */ /* 0x080fe20000400000 */
[----:B------:R-:W-:Y:S02]  /*21c50*/  FMUL R12, R21, R2 ;  /* 0x00000002150c7220 */ /* 0x000fe40000400000 */
[----:B------:R-:W-:Y:S02]  /*21c60*/  F2FP.SATFINITE.E4M3.F32.PACK_AB_MERGE_C R19, RZ, R19, RZ ;  /* 0x00000013ff13723e */ /* 0x000fe400048070ff */
[----:B------:R-:W-:Y:S02]  /*21c70*/  F2FP.SATFINITE.E4M3.F32.PACK_AB_MERGE_C R17, RZ, R17, RZ ;  /* 0x00000011ff11723e */ /* 0x000fe400048070ff */
[----:B------:R-:W-:-:S02]  /*21c80*/  F2FP.SATFINITE.E4M3.F32.PACK_AB_MERGE_C R21, RZ, R15, RZ ;  /* 0x0000000fff15723e */ /* 0x000fc400048070ff */
[----:B0-----:R-:W-:Y:S02]  /*21c90*/  F2FP.SATFINITE.E4M3.F32.PACK_AB_MERGE_C R13, RZ, R18, RZ ;  /* 0x00000012ff0d723e */ /* 0x001fe400048070ff */
[----:B------:R-:W-:Y:S01]  /*21ca0*/  F2FP.SATFINITE.E4M3.F32.PACK_AB_MERGE_C R23, RZ, R12, RZ ;  /* 0x0000000cff17723e */ /* 0x000fe200048070ff */
[----:B------:R-:W-:Y:S01]  /*21cb0*/  @!P4 STG.E.U8 desc[UR36][R10.64+0x49], R19 ;  /* 0x000049130a00c986 */ /* 0x000fe2000c101124 */
[----:B------:R-:W-:-:S03]  /*21cc0*/  ISETP.LT.OR P4, PT, R0, 0x52, !P2 ;  /* 0x000000520000780c */ /* 0x000fc60005781670 */
[----:B------:R0:W-:Y:S01]  /*21cd0*/  @!P1 STG.E.U8 desc[UR36][R10.64+0x48], R13 ;  /* 0x0000480d0a009986 */ /* 0x0001e2000c101124 */
[----:B------:R-:W-:-:S03]  /*21ce0*/  ISETP.LT.OR P1, PT, R0, 0x52, !P3 ;  /* 0x000000520000780c */ /* 0x000fc60005f21670 */
[----:B------:R-:W-:Y:S01]  /*21cf0*/  @!P5 STG.E.U8 desc[UR36][R8.64+0x48], R17 ;  /* 0x000048110800d986 */ /* 0x000fe2000c101124 */
[----:B------:R-:W-:-:S03]  /*21d00*/  ISETP.LT.OR P5, PT, R0, 0x59, !P3 ;  /* 0x000000590000780c */ /* 0x000fc60005fa1670 */
[----:B------:R1:W-:Y:S01]  /*21d10*/  @!P6 STG.E.U8 desc[UR36][R8.64+0x49], R21 ;  /* 0x000049150800e986 */ /* 0x0003e2000c101124 */
[----:B------:R-:W-:-:S03]  /*21d20*/  ISETP.LT.OR P6, PT, R0, 0x5a, !P3 ;  /* 0x0000005a0000780c */ /* 0x000fc60005fc1670 */
[----:B------:R3:W-:Y:S01]  /*21d30*/  @!P0 STG.E.U8 desc[UR36][R10.64+0x50], R23 ;  /* 0x000050170a008986 */ /* 0x0007e2000c101124 */
[----:B------:R-:W-:Y:S01]  /*21d40*/  ISETP.LT.OR P0, PT, R0, 0x51, !P2 ;  /* 0x000000510000780c */ /* 0x000fe20005701670 */
[-C--:B0-----:R-:W-:Y:S01]  /*21d50*/  FMUL R13, R234, R2.reuse ;  /* 0x00000002ea0d7220 */ /* 0x081fe20000400000 */
[----:B------:R-:W-:-:S04]  /*21d60*/  FMUL R15, R233, R2 ;  /* 0x00000002e90f7220 */ /* 0x000fc80000400000 */
[----:B-1----:R-:W-:Y:S02]  /*21d70*/  F2FP.SATFINITE.E4M3.F32.PACK_AB_MERGE_C R21, RZ, R13, RZ ;  /* 0x0000000dff15723e */ /* 0x002fe400048070ff */
[----:B---3--:R-:W-:Y:S01]  /*21d80*/  F2FP.SATFINITE.E4M3.F32.PACK_AB_MERGE_C R23, RZ, R15, RZ ;  /* 0x0000000fff17723e */ /* 0x008fe200048070ff */
[-C--:B------:R-:W-:Y:S01]  /*21d90*/  FMUL R13, R231, R2.reuse ;  /* 0x00000002e70d7220 */ /* 0x080fe20000400000 */
[-C--:B------:R-:W-:Y:S01]  /*21da0*/  FMUL R15, R229, R2.reuse ;  /* 0x00000002e50f7220 */ /* 0x080fe20000400000 */
[-C--:B--2---:R-:W-:Y:S01]  /*21db0*/  FMUL R12, R14, R2.reuse ;  /* 0x000000020e0c7220 */ /* 0x084fe20000400000 */
[----:B------:R-:W-:-:S04]  /*21dc0*/  FMUL R14, R235, R2 ;  /* 0x00000002eb0e7220 */ /* 0x000fc80000400000 */
[----:B------:R-:W-:Y:S01]  /*21dd0*/  F2FP.SATFINITE.E4M3.F32.PACK_AB_MERGE_C R17, RZ, R12, RZ ;  /* 0x0000000cff11723e */ /* 0x000fe200048070ff */
[----:B------:R-:W-:Y:S01]  /*21de0*/  FMUL R12, R153, R2 ;  /* 0x00000002990c7220 */ /* 0x000fe20000400000 */
[----:B------:R-:W-:-:S04]  /*21df0*/  F2FP.SATFINITE.E4M3.F32.PACK_AB_MERGE_C R19, RZ, R14, RZ ;  /* 0x0000000eff13723e */ /* 0x000fc800048070ff */
[----:B------:R-:W-:Y:S01]  /*21e00*/  F2FP.SATFINITE.E4M3.F32.PACK_AB_MERGE_C R153, RZ, R12, RZ ;  /* 0x0000000cff99723e */ /* 0x000fe200048070ff */
[----:B------:R0:W-:Y:S01]  /*21e10*/  @!P1 STG.E.U8 desc[UR36][R10.64+0x51], R17 ;  /* 0x000051110a009986 */ /* 0x0001e2000c101124 */
[----:B------:R-:W-:Y:S01]  /*21e20*/  FMUL R12, R232, R2 ;  /* 0x00000002e80c7220 */ /* 0x000fe20000400000 */
[C---:B------:R-:W-:Y:S02]  /*21e30*/  ISETP.LT.OR P1, PT, R0.reuse, 0x59, !P2 ;  /* 0x000000590000780c */ /* 0x040fe40005721670 */
[----:B------:R1:W-:Y:S01]  /*21e40*/  @!P0 STG.E.U8 desc[UR36][R8.64+0x50], R19 ;  /* 0x0000501308008986 */ /* 0x0003e2000c101124 */
[----:B------:R-:W-:-:S03]  /*21e50*/  ISETP.LT.OR P0, PT, R0, 0x61, !P2 ;  /* 0x000000610000780c */ /* 0x000fc60005701670 */
[----:B------:R2:W-:Y:S01]  /*21e60*/  @!P4 STG.E.U8 desc[UR36][R8.64+0x51], R21 ;  /* 0x000051150800c986 */ /* 0x0005e2000c101124 */
[----:B------:R-:W-:-:S03]  /*21e70*/  ISETP.LT.OR P4, PT, R0, 0x5a, !P2 ;  /* 0x0000005a0000780c */ /* 0x000fc60005781670 */
[----:B------:R3:W-:Y:S01]  /*21e80*/  @!P5 STG.E.U8 desc[UR36][R10.64+0x58], R23 ;  /* 0x000058170a00d986 */ /* 0x0007e2000c101124 */
[----:B------:R-:W-:-:S03]  /*21e90*/  ISETP.LT.OR P5, PT, R0, 0x61, !P3 ;  /* 0x000000610000780c */ /* 0x000fc60005fa1670 */
[----:B------:R4:W-:Y:S01]  /*21ea0*/  @!P6 STG.E.U8 desc[UR36][R10.64+0x59], R153 ;  /* 0x000059990a00e986 */ /* 0x0009e2000c101124 */
[----:B------:R-:W-:Y:S01]  /*21eb0*/  ISETP.LT.OR P6, PT, R0, 0x62, !P3 ;  /* 0x000000620000780c */ /* 0x000fe20005fc1670 */
[----:B------:R-:W-:Y:S01]  /*21ec0*/  FMUL R14, R230, R2 ;  /* 0x00000002e60e7220 */ /* 0x000fe20000400000 */
[----:B0-----:R-:W-:Y:S01]  /*21ed0*/  F2FP.SATFINITE.E4M3.F32.PACK_AB_MERGE_C R17, RZ, R12, RZ ;  /* 0x0000000cff11723e */ /* 0x001fe200048070ff */
[----:B------:R-:W-:Y:S01]  /*21ee0*/  FMUL R12, R228, R2 ;  /* 0x00000002e40c7220 */ /* 0x000fe20000400000 */
[----:B-1----:R-:W-:Y:S02]  /*21ef0*/  F2FP.SATFINITE.E4M3.F32.PACK_AB_MERGE_C R19, RZ, R13, RZ ;  /* 0x0000000dff13723e */ /* 0x002fe400048070ff */
[----:B--2---:R-:W-:Y:S02]  /*21f00*/  F2FP.SATFINITE.E4M3.F32.PACK_AB_MERGE_C R21, RZ, R14, RZ ;  /* 0x0000000eff15723e */ /* 0x004fe400048070ff */
[----:B---3--:R-:W-:Y:S02]  /*21f10*/  F2FP.SATFINITE.E4M3.F32.PACK_AB_MERGE_C R23, RZ, R15, RZ ;  /* 0x0000000fff17723e */ /* 0x008fe400048070ff */
[----:B----4-:R-:W-:Y:S01]  /*21f20*/  F2FP.SATFINITE.E4M3.F32.PACK_AB_MERGE_C R153, RZ, R12, RZ ;  /* 0x0000000cff99723e */ /* 0x010fe200048070ff */
[----:B------:R0:W-:Y:S01]  /*21f30*/  @!P1 STG.E.U8 desc[UR36][R8.64+0x58], R17 ;  /* 0x0000581108009986 */ /* 0x0001e2000c101124 */
[----:B------:R-:W-:Y:S01]  /*21f40*/  FMUL R12, R227, R2 ;  /* 0x00000002e30c7220 */ /* 0x000fe20000400000 */
[----:B------:R-:W-:-:S02]  /*21f50*/  ISETP.LT.OR P1, PT, R0, 0x62, !P2 ;  /* 0x000000620000780c */ /* 0x000fc40005721670 */
        /* <DEDUP_REMOVED lines=8> */
[-C--:B------:R-:W-:Y:S01]  /*21fe0*/  FMUL R13, R226, R2.reuse ;  /* 0x00000002e20d7220 */ /* 0x080fe20000400000 */
[----:B------:R-:W-:Y:S01]  /*21ff0*/  FMUL R14, R225, R2 ;  /* 0x00000002e10e7220 */ /* 0x000fe20000400000 */
[----:B0-----:R-:W-:Y:S01]  /*22000*/  F2FP.SATFINITE.E4M3.F32.PACK_AB_MERGE_C R17, RZ, R12, RZ ;  /* 0x0000000cff11723e */ /* 0x001fe200048070ff */
[-C--:B------:R-:W-:Y:S01]  /*22010*/  FMUL R15, R224, R2.reuse ;  /* 0x00000002e00f7220 */ /* 0x080fe20000400000 */
[----:B------:R-:W-:Y:S01]  /*22020*/  FMUL R12, R223, R2 ;  /* 0x00000002df0c7220 */ /* 0x000fe20000400000 */
[----:B-1----:R-:W-:Y:S02]  /*22030*/  F2FP.SATFINITE.E4M3.F32.PACK_AB_MERGE_C R19, RZ, R13, RZ ;  /* 0x0000000dff13723e */ /* 0x002fe400048070ff */
[----:B--2---:R-:W-:Y:S02]  /*22040*/  F2FP.SATFINITE.E4M3.F32.PACK_AB_MERGE_C R21, RZ, R14, RZ ;  /* 0x0000000eff15723e */ /* 0x004fe400048070ff */
[----:B---3--:R-:W-:-:S02]  /*22050*/  F2FP.SATFINITE.E4M3.F32.PACK_AB_MERGE_C R23, RZ, R15, RZ ;  /* 0x0000000fff17723e */ /* 0x008fc400048070ff */
[----:B----4-:R-:W-:Y:S01]  /*22060*/  F2FP.SATFINITE.E4M3.F32.PACK_AB_MERGE_C R153, RZ, R12, RZ ;  /* 0x0000000cff99723e */ /* 0x010fe200048070ff */
        /* <DEDUP_REMOVED lines=12> */
[-C--:B------:R-:W-:Y:S01]  /*22130*/  FMUL R14, R220, R2.reuse ;  /* 0x00000002dc0e7220 */ /* 0x080fe20000400000 */
[----:B------:R-:W-:Y:S01]  /*22140*/  FMUL R15, R219, R2 ;  /* 0x00000002db0f7220 */ /* 0x000fe20000400000 */
[----:B0-----:R-:W-:Y:S01]  /*22150*/  F2FP.SATFINITE.E4M3.F32.PACK_AB_MERGE_C R17, RZ, R12, RZ ;  /* 0x0000000cff11723e */ /* 0x001fe200048070ff */
        /* <DEDUP_REMOVED lines=166> */
[----:B------:R-:W-:-:S03]  /*22bc0*/  ISETP.LT.OR P1, PT, R0, 0xca, !P3 ;  /* 0x000000ca0000780c */ /* 0x000fc60005f21670 */
[----:B------:R1:W-:Y:S01]  /*22bd0*/  @!P4 STG.E.U8 desc[UR36][R10.64+0xc1], R19 ;  /* 0x0000c1130a00c986 */ /* 0x0003e2000c101124 */
[----:B------:R-:W-:-:S03]  /*22be0*/  ISETP.LT.OR P4, PT, R0, 0xca, !P2 ;  /* 0x000000ca0000780c */ /* 0x000fc60005781670 */
[----:B------:R2:W-:Y:S01]  /*22bf0*/  @!P5 STG.E.U8 desc[UR36][R8.64+0xc0], R21 ;  /* 0x0000c0150800d986 */ /* 0x0005e2000c101124 */
[----:B------:R-:W-:-:S03]  /*22c00*/  FMUL R12, R177, R2 ;  /* 0x00000002b10c7220 */ /* 0x000fc60000400000 */
[----:B------:R3:W-:Y:S01]  /*22c10*/  @!P6 STG.E.U8 desc[UR36][R8.64+0xc1], R23 ;  /* 0x0000c1170800e986 */ /* 0x0007e2000c101124 */
[----:B------:R-:W-:-:S03]  /*22c20*/  ISETP.LT.OR P5, PT, R0, 0xd1, !P3 ;  /* 0x000000d10000780c */ /* 0x000fc60005fa1670 */
[----:B------:R4:W-:Y:S01]  /*22c30*/  @!P0 STG.E.U8 desc[UR36][R10.64+0xc8], R153 ;  /* 0x0000c8990a008986 */ /* 0x0009e2000c101124 */
[----:B------:R-:W-:Y:S01]  /*22c40*/  ISETP.LT.OR P0, PT, R0, 0xc9, !P2 ;  /* 0x000000c90000780c */ /* 0x000fe20005701670 */
[-C--:B------:R-:W-:Y:S01]  /*22c50*/  FMUL R13, R176, R2.reuse ;  /* 0x00000002b00d7220 */ /* 0x080fe20000400000 */
[-C--:B------:R-:W-:Y:S01]  /*22c60*/  FMUL R14, R175, R2.reuse ;  /* 0x00000002af0e7220 */ /* 0x080fe20000400000 */
[----:B------:R-:W-:Y:S01]  /*22c70*/  ISETP.LT.OR P6, PT, R0, 0xd2, !P3 ;  /* 0x000000d20000780c */ /* 0x000fe20005fc1670 */
[----:B------:R-:W-:Y:S01]  /*22c80*/  FMUL R15, R174, R2 ;  /* 0x00000002ae0f7220 */ /* 0x000fe20000400000 */
[----:B0-----:R-:W-:Y:S01]  /*22c90*/  F2FP.SATFINITE.E4M3.F32.PACK_AB_MERGE_C R17, RZ, R12, RZ ;  /* 0x0000000cff11723e */ /* 0x001fe200048070ff */
[----:B------:R-:W-:Y:S01]  /*22ca0*/  FMUL R12, R173, R2 ;  /* 0x00000002ad0c7220 */ /* 0x000fe20000400000 */
[----:B-1----:R-:W-:Y:S02]  /*22cb0*/  F2FP.SATFINITE.E4M3.F32.PACK_AB_MERGE_C R19, RZ, R13, RZ ;  /* 0x0000000dff13723e */ /* 0x002fe400048070ff */
[----:B--2---:R-:W-:-:S02]  /*22cc0*/  F2FP.SATFINITE.E4M3.F32.PACK_AB_MERGE_C R21, RZ, R14, RZ ;  /* 0x0000000eff15723e */ /* 0x004fc400048070ff */
[----:B---3--:R-:W-:Y:S01]  /*22cd0*/  F2FP.SATFINITE.E4M3.F32.PACK_AB_MERGE_C R23, RZ, R15, RZ ;  /* 0x0000000fff17723e */ /* 0x008fe200048070ff */
[----:B------:R0:W-:Y:S01]  /*22ce0*/  @!P1 STG.E.U8 desc[UR36][R10.64+0xc9], R17 ;  /* 0x0000c9110a009986 */ /* 0x0001e2000c101124 */
[----:B----4-:R-:W-:Y:S02]  /*22cf0*/  F2FP.SATFINITE.E4M3.F32.PACK_AB_MERGE_C R153, RZ, R12, RZ ;  /* 0x0000000cff99723e */ /* 0x010fe400048070ff */
[----:B------:R-:W-:Y:S01]  /*22d00*/  ISETP.LT.OR P1, PT, R0, 0xd1, !P2 ;  /* 0x000000d10000780c */ /* 0x000fe20005721670 */
        /* <DEDUP_REMOVED lines=8> */
[----:B------:R4:W-:Y:S01]  /*22d90*/  @!P6 STG.E.U8 desc[UR36][R10.64+0xd1], R153 ;  /* 0x0000d1990a00e986 */ /* 0x0009e2000c101124 */
[----:B------:R-:W-:Y:S01]  /*22da0*/  ISETP.LT.OR P6, PT, R0, 0xda, !P3 ;  /* 0x000000da0000780c */ /* 0x000fe20005fc1670 */
[----:B------:R-:W-:Y:S01]  /*22db0*/  FMUL R15, R169, R2 ;  /* 0x00000002a90f7220 */ /* 0x000fe20000400000 */
[----:B0-----:R-:W-:Y:S02]  /*22dc0*/  F2FP.SATFINITE.E4M3.F32.PACK_AB_MERGE_C R17, RZ, R12, RZ ;  /* 0x0000000cff11723e */ /* 0x001fe400048070ff */
[----:B-1----:R-:W-:Y:S01]  /*22dd0*/  F2FP.SATFINITE.E4M3.F32.PACK_AB_MERGE_C R19, RZ, R13, RZ ;  /* 0x0000000dff13723e */ /* 0x002fe200048070ff */
[----:B------:R-:W-:Y:S01]  /*22de0*/  FMUL R12, R168, R2 ;  /* 0x00000002a80c7220 */ /* 0x000fe20000400000 */
[----:B--2---:R-:W-:Y:S01]  /*22df0*/  F2FP.SATFINITE.E4M3.F32.PACK_AB_MERGE_C R21, RZ, R14, RZ ;  /* 0x0000000eff15723e */ /* 0x004fe200048070ff */
[----:B------:R0:W-:Y:S01]  /*22e00*/  @!P1 STG.E.U8 desc[UR36][R8.64+0xd0], R17 ;  /* 0x0000d01108009986 */ /* 0x0001e2000c101124 */
[----:B---3--:R-:W-:-:S02]  /*22e10*/  F2FP.SATFINITE.E4M3.F32.PACK_AB_MERGE_C R23, RZ, R15, RZ ;  /* 0x0000000fff17723e */ /* 0x008fc400048070ff */
[C---:B------:R-:W-:Y:S01]  /*22e20*/  ISETP.LT.OR P0, PT, R0.reuse, 0xd9, !P2 ;  /* 0x000000d90000780c */ /* 0x040fe20005701670 */
[----:B------:R1:W-:Y:S01]  /*22e30*/  @!P4 STG.E.U8 desc[UR36][R8.64+0xd1], R19 ;  /* 0x0000d1130800c986 */ /* 0x0003e2000c101124 */
[C---:B------:R-:W-:Y:S02]  /*22e40*/  ISETP.LT.OR P1, PT, R0.reuse, 0xda, !P2 ;  /* 0x000000da0000780c */ /* 0x040fe40005721670 */
[C---:B------:R-:W-:Y:S01]  /*22e50*/  ISETP.LT.OR P4, PT, R0.reuse, 0xe1, !P3 ;  /* 0x000000e10000780c */ /* 0x040fe20005f81670 */
[----:B------:R2:W-:Y:S01]  /*22e60*/  @!P5 STG.E.U8 desc[UR36][R10.64+0xd8], R21 ;  /* 0x0000d8150a00d986 */ /* 0x0005e2000c101124 */
[----:B----4-:R-:W-:Y:S01]  /*22e70*/  F2FP.SATFINITE.E4M3.F32.PACK_AB_MERGE_C R153, RZ, R12, RZ ;  /* 0x0000000cff99723e */ /* 0x010fe200048070ff */
[-C--:B------:R-:W-:Y:S01]  /*22e80*/  FMUL R12, R167, R2.reuse ;  /* 0x00000002a70c7220 */ /* 0x080fe20000400000 */
[----:B------:R-:W-:Y:S01]  /*22e90*/  ISETP.LT.OR P5, PT, R0, 0xe2, !P3 ;  /* 0x000000e20000780c */ /* 0x000fe20005fa1670 */
[----:B------:R3:W-:Y:S01]  /*22ea0*/  @!P6 STG.E.U8 desc[UR36][R10.64+0xd9], R23 ;  /* 0x0000d9170a00e986 */ /* 0x0007e2000c101124 */
[-C--:B------:R-:W-:Y:S01]  /*22eb0*/  FMUL R13, R166, R2.reuse ;  /* 0x00000002a60d7220 */ /* 0x080fe20000400000 */
[----:B------:R-:W-:Y:S01]  /*22ec0*/  ISETP.LT.OR P6, PT, R0, 0xe1, !P2 ;  /* 0x000000e10000780c */ /* 0x000fe200057c1670 */
[-C--:B------:R-:W-:Y:S01]  /*22ed0*/  FMUL R14, R165, R2.reuse ;  /* 0x00000002a50e7220 */ /* 0x080fe20000400000 */
[----:B------:R-:W-:Y:S01]  /*22ee0*/  FMUL R15, R164, R2 ;  /* 0x00000002a40f7220 */ /* 0x000fe20000400000 */
[----:B0-----:R-:W-:-:S02]  /*22ef0*/  F2FP.SATFINITE.E4M3.F32.PACK_AB_MERGE_C R17, RZ, R12, RZ ;  /* 0x0000000cff11723e */ /* 0x001fc400048070ff */
[----:B-1----:R-:W-:Y:S02]  /*22f00*/  F2FP.SATFINITE.E4M3.F32.PACK_AB_MERGE_C R19, RZ, R13, RZ ;  /* 0x0000000dff13723e */ /* 0x002fe400048070ff */
[----:B--2---:R-:W-:Y:S01]  /*22f10*/  F2FP.SATFINITE.E4M3.F32.PACK_AB_MERGE_C R21, RZ, R14, RZ ;  /* 0x0000000eff15723e */ /* 0x004fe200048070ff */
[----:B------:R-:W-:Y:S01]  /*22f20*/  FMUL R12, R163, R2 ;  /* 0x00000002a30c7220 */ /* 0x000fe20000400000 */
[----:B------:R0:W-:Y:S01]  /*22f30*/  @!P0 STG.E.U8 desc[UR36][R8.64+0xd8], R153 ;  /* 0x0000d89908008986 */ /* 0x0001e2000c101124 */
[----:B---3--:R-:W-:Y:S02]  /*22f40*/  F2FP.SATFINITE.E4M3.F32.PACK_AB_MERGE_C R23, RZ, R15, RZ ;  /* 0x0000000fff17723e */ /* 0x008fe400048070ff */
[C---:B------:R-:W-:Y:S01]  /*22f50*/  ISETP.LT.OR P0, PT, R0.reuse, 0xe2, !P2 ;  /* 0x000000e20000780c */ /* 0x040fe20005701670 */
[----:B------:R-:W-:Y:S04]  /*22f60*/  @!P1 STG.E.U8 desc[UR36][R8.64+0xd9], R17 ;  /* 0x0000d91108009986 */ /* 0x000fe8000c101124 */
[----:B------:R1:W-:Y:S01]  /*22f70*/  @!P4 STG.E.U8 desc[UR36][R10.64+0xe0], R19 ;  /* 0x0000e0130a00c986 */ /* 0x0003e2000c101124 */
[----:B------:R-:W-:-:S03]  /*22f80*/  ISETP.LT.OR P4, PT, R0, 0xe9, !P3 ;  /* 0x000000e90000780c */ /* 0x000fc60005f81670 */
[----:B------:R2:W-:Y:S01]  /*22f90*/  @!P5 STG.E.U8 desc[UR36][R10.64+0xe1], R21 ;  /* 0x0000e1150a00d986 */ /* 0x0005e2000c101124 */
[----:B------:R-:W-:Y:S02]  /*22fa0*/  ISETP.LT.OR P5, PT, R0, 0xea, !P3 ;  /* 0x000000ea0000780c */ /* 0x000fe40005fa1670 */
[----:B0-----:R-:W-:Y:S01]  /*22fb0*/  F2FP.SATFINITE.E4M3.F32.PACK_AB_MERGE_C R153, RZ, R12, RZ ;  /* 0x0000000cff99723e */ /* 0x001fe200048070ff */
[----:B------:R0:W-:Y:S01]  /*22fc0*/  @!P6 STG.E.U8 desc[UR36][R8.64+0xe0], R23 ;  /* 0x0000e0170800e986 */ /* 0x0001e2000c101124 */
[-C--:B------:R-:W-:Y:S01]  /*22fd0*/  FMUL R12, R162, R2.reuse ;  /* 0x00000002a20c7220 */ /* 0x080fe20000400000 */
[----:B------:R-:W-:Y:S01]  /*22fe0*/  ISETP.LT.OR P6, PT, R0, 0xe9, !P2 ;  /* 0x000000e90000780c */ /* 0x000fe200057c1670 */
[-C--:B------:R-:W-:Y:S01]  /*22ff0*/  FMUL R13, R161, R2.reuse ;  /* 0x00000002a10d7220 */ /* 0x080fe20000400000 */
[----:B------:R-:W-:Y:S02]  /*23000*/  FMUL R14, R160, R2 ;  /* 0x00000002a00e7220 */ /* 0x000fe40000400000 */
[----:B-1----:R-:W-:-:S02]  /*23010*/  F2FP.SATFINITE.E4M3.F32.PACK_AB_MERGE_C R19, RZ, R12, RZ ;  /* 0x0000000cff13723e */ /* 0x002fc400048070ff */
[----:B--2---:R-:W-:Y:S01]  /*23020*/  F2FP.SATFINITE.E4M3.F32.PACK_AB_MERGE_C R21, RZ, R13, RZ ;  /* 0x0000000dff15723e */ /* 0x004fe200048070ff */
[----:B------:R-:W-:Y:S01]  /*23030*/  @!P0 STG.E.U8 desc[UR36][R8.64+0xe1], R153 ;  /* 0x0000e19908008986 */ /* 0x000fe2000c101124 */
[C---:B------:R-:W-:Y:S02]  /*23040*/  ISETP.LT.OR P0, PT, R0.reuse, 0xea, !P2 ;  /* 0x000000ea0000780c */ /* 0x040fe40005701670 */
[----:B0-----:R-:W-:Y:S01]  /*23050*/  F2FP.SATFINITE.E4M3.F32.PACK_AB_MERGE_C R23, RZ, R14, RZ ;  /* 0x0000000eff17723e */ /* 0x001fe200048070ff */
[----:B------:R0:W-:Y:S01]  /*23060*/  @!P4 STG.E.U8 desc[UR36][R10.64+0xe8], R19 ;  /* 0x0000e8130a00c986 */ /* 0x0001e2000c101124 */
[C---:B------:R-:W-:Y:S02]  /*23070*/  ISETP.LT.OR P1, PT, R0.reuse, 0xf1, !P3 ;  /* 0x000000f10000780c */ /* 0x040fe40005f21670 */
[C---:B------:R-:W-:Y:S01]  /*23080*/  ISETP.LT.OR P4, PT, R0.reuse, 0xf2, !P3 ;  /* 0x000000f20000780c */ /* 0x040fe20005f81670 */
[----:B------:R1:W-:Y:S01]  /*23090*/  @!P5 STG.E.U8 desc[UR36][R10.64+0xe9], R21 ;  /* 0x0000e9150a00d986 */ /* 0x0003e2000c101124 */
[----:B------:R-:W-:Y:S01]  /*230a0*/  ISETP.LT.OR P5, PT, R0, 0xf1, !P2 ;  /* 0x000000f10000780c */ /* 0x000fe200057a1670 */
[-C--:B------:R-:W-:Y:S01]  /*230b0*/  FMUL R15, R159, R2.reuse ;  /* 0x000000029f0f7220 */ /* 0x080fe20000400000 */
[-C--:B------:R-:W-:Y:S01]  /*230c0*/  FMUL R17, R158, R2.reuse ;  /* 0x000000029e117220 */ /* 0x080fe20000400000 */
[----:B------:R2:W-:Y:S01]  /*230d0*/  @!P6 STG.E.U8 desc[UR36][R8.64+0xe8], R23 ;  /* 0x0000e8170800e986 */ /* 0x0005e2000c101124 */
[-C--:B------:R-:W-:Y:S01]  /*230e0*/  FMUL R12, R157, R2.reuse ;  /* 0x000000029d0c7220 */ /* 0x080fe20000400000 */
[----:B------:R-:W-:Y:S01]  /*230f0*/  ISETP.LT.OR P6, PT, R0, 0xf2, !P2 ;  /* 0x000000f20000780c */ /* 0x000fe200057c1670 */
[-C--:B------:R-:W-:Y:S01]  /*23100*/  FMUL R13, R156, R2.reuse ;  /* 0x000000029c0d7220 */ /* 0x080fe20000400000 */
[----:B------:R-:W-:Y:S01]  /*23110*/  F2FP.SATFINITE.E4M3.F32.PACK_AB_MERGE_C R15, RZ, R15, RZ ;  /* 0x0000000fff0f723e */ /* 0x000fe200048070ff */
[----:B------:R-:W-:Y:S01]  /*23120*/  FMUL R14, R155, R2 ;  /* 0x000000029b0e7220 */ /* 0x000fe20000400000 */
[----:B------:R-:W-:-:S02]  /*23130*/  F2FP.SATFINITE.E4M3.F32.PACK_AB_MERGE_C R17, RZ, R17, RZ ;  /* 0x00000011ff11723e */ /* 0x000fc400048070ff */
[----:B0-----:R-:W-:Y:S02]  /*23140*/  F2FP.SATFINITE.E4M3.F32.PACK_AB_MERGE_C R19, RZ, R12, RZ ;  /* 0x0000000cff13723e */ /* 0x001fe400048070ff */
[----:B-1----:R-:W-:Y:S01]  /*23150*/  F2FP.SATFINITE.E4M3.F32.PACK_AB_MERGE_C R21, RZ, R13, RZ ;  /* 0x0000000dff15723e */ /* 0x002fe200048070ff */
[----:B------:R0:W-:Y:S01]  /*23160*/  @!P0 STG.E.U8 desc[UR36][R8.64+0xe9], R15 ;  /* 0x0000e90f08008986 */ /* 0x0001e2000c101124 */
[----:B--2---:R-:W-:-:S03]  /*23170*/  F2FP.SATFINITE.E4M3.F32.PACK_AB_MERGE_C R23, RZ, R14, RZ ;  /* 0x0000000eff17723e */ /* 0x004fc600048070ff */
[----:B------:R1:W-:Y:S01]  /*23180*/  @!P1 STG.E.U8 desc[UR36][R10.64+0xf0], R17 ;  /* 0x0000f0110a009986 */ /* 0x0003e2000c101124 */
[----:B------:R-:W-:-:S03]  /*23190*/  ISETP.GE.AND P1, PT, R3, 0x81, PT ;  /* 0x000000810300780c */ /* 0x000fc60003f26270 */
[----:B------:R2:W-:Y:S01]  /*231a0*/  @!P4 STG.E.U8 desc[UR36][R10.64+0xf1], R19 ;  /* 0x0000f1130a00c986 */ /* 0x0005e2000c101124 */
[C---:B------:R-:W-:Y:S02]  /*231b0*/  ISETP.LT.OR P4, PT, R0.reuse, 0xf9, !P3 ;  /* 0x000000f90000780c */ /* 0x040fe40005f81670 */
[C---:B------:R-:W-:Y:S01]  /*231c0*/  ISETP.LT.OR P3, PT, R0.reuse, 0xfa, !P3 ;  /* 0x000000fa0000780c */ /* 0x040fe20005f61670 */
[----:B------:R-:W-:Y:S01]  /*231d0*/  @!P5 STG.E.U8 desc[UR36][R8.64+0xf0], R21 ;  /* 0x0000f0150800d986 */ /* 0x000fe2000c101124 */
[C---:B------:R-:W-:Y:S02]  /*231e0*/  ISETP.LT.OR P5, PT, R0.reuse, 0xf9, !P2 ;  /* 0x000000f90000780c */ /* 0x040fe400057a1670 */
[----:B------:R-:W-:Y:S01]  /*231f0*/  ISETP.LT.OR P2, PT, R0, 0xfa, !P2 ;  /* 0x000000fa0000780c */ /* 0x000fe20005741670 */
[----:B------:R-:W-:Y:S01]  /*23200*/  @!P6 STG.E.U8 desc[UR36][R8.64+0xf1], R23 ;  /* 0x0000f1170800e986 */ /* 0x000fe2000c101124 */
[----:B------:R-:W-:Y:S01]  /*23210*/  ISETP.GE.AND P0, PT, R3, 0x89, PT ;  /* 0x000000890300780c */ /* 0x000fe20003f06270 */
[-C--:B------:R-:W-:Y:S01]  /*23220*/  FMUL R3, R154, R2.reuse ;  /* 0x000000029a037220 */ /* 0x080fe20000400000 */
[-C--:B------:R-:W-:Y:S01]  /*23230*/  FMUL R12, R152, R2.reuse ;  /* 0x00000002980c7220 */ /* 0x080fe20000400000 */
[----:B------:R-:W-:Y:S01]  /*23240*/  ISETP.LT.OR P6, PT, R0, 0x1, !P1 ;  /* 0x000000010000780c */ /* 0x000fe20004fc1670 */
[-C--:B------:R-:W-:Y:S01]  /*23250*/  FMUL R14, R20, R2.reuse ;  /* 0x00000002140e7220 */ /* 0x080fe20000400000 */
[-C--:B------:R-:W-:Y:S01]  /*23260*/  FMUL R13, R22, R2.reuse ;  /* 0x00000002160d7220 */ /* 0x080fe20000400000 */
[----:B------:R-:W-:Y:S01]  /*23270*/  FMUL R24, R24, R2 ;  /* 0x0000000218187220 */ /* 0x000fe20000400000 */
[----:B------:R-:W-:-:S02]  /*23280*/  F2FP.SATFINITE.E4M3.F32.PACK_AB_MERGE_C R3, RZ, R3, RZ ;  /* 0x00000003ff03723e */ /* 0x000fc400048070ff */
[----:B0-----:R-:W-:Y:S02]  /*23290*/  F2FP.SATFINITE.E4M3.F32.PACK_AB_MERGE_C R15, RZ, R12, RZ ;  /* 0x0000000cff0f723e */ /* 0x001fe400048070ff */
[----:B-1----:R-:W-:Y:S02]  /*232a0*/  F2FP.SATFINITE.E4M3.F32.PACK_AB_MERGE_C R17, RZ, R14, RZ ;  /* 0x0000000eff11723e */ /* 0x002fe400048070ff */
[----:B------:R-:W-:Y:S02]  /*232b0*/  F2FP.SATFINITE.E4M3.F32.PACK_AB_MERGE_C R13, RZ, R13, RZ ;  /* 0x0000000dff0d723e */ /* 0x000fe400048070ff */
[----:B--2---:R-:W-:Y:S01]  /*232c0*/  F2FP.SATFINITE.E4M3.F32.PACK_AB_MERGE_C R19, RZ, R24, RZ ;  /* 0x00000018ff13723e */ /* 0x004fe200048070ff */
[----:B------:R0:W-:Y:S01]  /*232d0*/  @!P4 STG.E.U8 desc[UR36][R10.64+0xf8], R3 ;  /* 0x0000f8030a00c986 */ /* 0x0001e2000c101124 */
[----:B------:R-:W-:-:S03]  /*232e0*/  ISETP.LT.OR P4, PT, R0, 0x2, !P0 ;  /* 0x000000020000780c */ /* 0x000fc60004781670 */
[----:B------:R-:W-:Y:S01]  /*232f0*/  @!P3 STG.E.U8 desc[UR36][R10.64+0xf9], R15 ;  /* 0x0000f90f0a00b986 */ /* 0x000fe2000c101124 */
[----:B------:R-:W-:-:S03]  /*23300*/  ISETP.LT.OR P3, PT, R0, 0x1, !P0 ;  /* 0x000000010000780c */ /* 0x000fc60004761670 */
[----:B------:R-:W-:Y:S01]  /*23310*/  @!P2 STG.E.U8 desc[UR36][R8.64+0xf9], R17 ;  /* 0x0000f9110800a986 */ /* 0x000fe2000c101124 */
[----:B------:R-:W-:-:S03]  /*23320*/  ISETP.LT.OR P2, PT, R0, 0x2, !P1 ;  /* 0x000000020000780c */ /* 0x000fc60004f41670 */
[----:B------:R1:W-:Y:S01]  /*23330*/  @!P5 STG.E.U8 desc[UR36][R8.64+0xf8], R13 ;  /* 0x0000f80d0800d986 */ /* 0x0003e2000c101124 */
[C---:B------:R-:W-:Y:S01]  /*23340*/  ISETP.LT.OR P5, PT, R0.reuse, 0x9, !P1 ;  /* 0x000000090000780c */ /* 0x040fe20004fa1670 */
[-C--:B------:R-:W-:Y:S02]  /*23350*/  FMUL R25, R25, R2.reuse ;  /* 0x0000000219197220 */ /* 0x080fe40000400000 */
[----:B------:R-:W-:Y:S01]  /*23360*/  @!P6 STG.E.U8 desc[UR36][R6.64], R19 ;  /* 0x000000130600e986 */ /* 0x000fe2000c101124 */
[----:B------:R-:W-:Y:S01]  /*23370*/  ISETP.LT.OR P6, PT, R0, 0xa, !P1 ;  /* 0x0000000a0000780c */ /* 0x000fe20004fc1670 */
[-C--:B------:R-:W-:Y:S01]  /*23380*/  FMUL R26, R26, R2.reuse ;  /* 0x000000021a1a7220 */ /* 0x080fe20000400000 */
[-C--:B------:R-:W-:Y:S01]  /*23390*/  FMUL R27, R27, R2.reuse ;  /* 0x000000021b1b7220 */ /* 0x080fe20000400000 */
[-C--:B------:R-:W-:Y:S01]  /*233a0*/  FMUL R28, R28, R2.reuse ;  /* 0x000000021c1c7220 */ /* 0x080fe20000400000 */
[----:B------:R-:W-:Y:S01]  /*233b0*/  FMUL R29, R29, R2 ;  /* 0x000000021d1d7220 */ /* 0x000fe20000400000 */
[----:B------:R-:W-:-:S02]  /*233c0*/  F2FP.SATFINITE.E4M3.F32.PACK_AB_MERGE_C R25, RZ, R25, RZ ;  /* 0x00000019ff19723e */ /* 0x000fc400048070ff */
[----:B0-----:R-:W-:Y:S02]  /*233d0*/  F2FP.SATFINITE.E4M3.F32.PACK_AB_MERGE_C R3, RZ, R26, RZ ;  /* 0x0000001aff03723e */ /* 0x001fe400048070ff */
[----:B------:R-:W-:Y:S02]  /*233e0*/  F2FP.SATFINITE.E4M3.F32.PACK_AB_MERGE_C R27, RZ, R27, RZ ;  /* 0x0000001bff1b723e */ /* 0x000fe400048070ff */
[----:B-1----:R-:W-:Y:S02]  /*233f0*/  F2FP.SATFINITE.E4M3.F32.PACK_AB_MERGE_C R9, RZ, R28, RZ ;  /* 0x0000001cff09723e */ /* 0x002fe400048070ff */
        /* <DEDUP_REMOVED lines=9> */
[----:B------:R-:W-:Y:S01]  /*23490*/  @!P6 STG.E.U8 desc[UR36][R6.64+0x9], R29 ;  /* 0x0000091d0600e986 */ /* 0x000fe2000c101124 */
[----:B------:R-:W-:Y:S01]  /*234a0*/  ISETP.LT.OR P6, PT, R0, 0x12, !P1 ;  /* 0x000000120000780c */ /* 0x000fe20004fc1670 */
[-C--:B------:R-:W-:Y:S01]  /*234b0*/  FMUL R30, R30, R2.reuse ;  /* 0x000000021e1e7220 */ /* 0x080fe20000400000 */
[-C--:B------:R-:W-:Y:S01]  /*234c0*/  FMUL R31, R31, R2.reuse ;  /* 0x000000021f1f7220 */ /* 0x080fe20000400000 */
[-C--:B------:R-:W-:Y:S01]  /*234d0*/  FMUL R32, R32, R2.reuse ;  /* 0x0000000220207220 */ /* 0x080fe20000400000 */
[-C--:B------:R-:W-:Y:S01]  /*234e0*/  FMUL R33, R33, R2.reuse ;  /* 0x0000000221217220 */ /* 0x080fe20000400000 */
[----:B------:R-:W-:Y:S01]  /*234f0*/  FMUL R34, R34, R2 ;  /* 0x0000000222227220 */ /* 0x000fe20000400000 */
[----:B0-----:R-:W-:Y:S02]  /*23500*/  F2FP.SATFINITE.E4M3.F32.PACK_AB_MERGE_C R3, RZ, R30, RZ ;  /* 0x0000001eff03723e */ /* 0x001fe400048070ff */
[----:B------:R-:W-:Y:S02]  /*23510*/  F2FP.SATFINITE.E4M3.F32.PACK_AB_MERGE_C R31, RZ, R31, RZ ;  /* 0x0000001fff1f723e */ /* 0x000fe400048070ff */
[----:B-1----:R-:W-:-:S02]  /*23520*/  F2FP.SATFINITE.E4M3.F32.PACK_AB_MERGE_C R9, RZ, R32, RZ ;  /* 0x00000020ff09723e */ /* 0x002fc400048070ff */
[----:B------:R-:W-:Y:S02]  /*23530*/  F2FP.SATFINITE.E4M3.F32.PACK_AB_MERGE_C R33, RZ, R33, RZ ;  /* 0x00000021ff21723e */ /* 0x000fe400048070ff */
[----:B------:R-:W-:Y:S01]  /*23540*/  F2FP.SATFINITE.E4M3.F32.PACK_AB_MERGE_C R11, RZ, R34, RZ ;  /* 0x00000022ff0b723e */ /* 0x000fe200048070ff */
[----:B------:R0:W-:Y:S01]  /*23550*/  @!P3 STG.E.U8 desc[UR36][R4.64+0x8], R3 ;  /* 0x000008030400b986 */ /* 0x0001e2000c101124 */
[----:B------:R-:W-:-:S03]  /*23560*/  ISETP.LT.OR P3, PT, R0, 0x12, !P0 ;  /* 0x000000120000780c */ /* 0x000fc60004761670 */
[----:B------:R-:W-:Y:S01]  /*23570*/  @!P4 STG.E.U8 desc[UR36][R4.64+0x9], R31 ;  /* 0x0000091f0400c986 */ /* 0x000fe2000c101124 */
[----:B------:R-:W-:-:S03]  /*23580*/  ISETP.LT.OR P4, PT, R0, 0x1a, !P1 ;  /* 0x0000001a0000780c */ /* 0x000fc60004f81670 */
[----:B------:R1:W-:Y:S01]  /*23590*/  @!P5 STG.E.U8 desc[UR36][R6.64+0x10], R9 ;  /* 0x000010090600d986 */ /* 0x0003e2000c101124 */
[----:B------:R-:W-:-:S03]  /*235a0*/  ISETP.LT.OR P5, PT, R0, 0x19, !P0 ;  /* 0x000000190000780c */ /* 0x000fc600047a1670 */
[----:B------:R-:W-:Y:S01]  /*235b0*/  @!P6 STG.E.U8 desc[UR36][R6.64+0x11], R33 ;  /* 0x000011210600e986 */ /* 0x000fe2000c101124 */
        /* <DEDUP_REMOVED lines=8> */
[----:B------:R-:W-:Y:S02]  /*23640*/  F2FP.SATFINITE.E4M3.F32.PACK_AB_MERGE_C R35, RZ, R35, RZ ;  /* 0x00000023ff23723e */ /* 0x000fe400048070ff */
[----:B0-----:R-:W-:Y:S02]  /*23650*/  F2FP.SATFINITE.E4M3.F32.PACK_AB_MERGE_C R3, RZ, R36, RZ ;  /* 0x00000024ff03723e */ /* 0x001fe400048070ff */
[----:B------:R-:W-:-:S02]  /*23660*/  F2FP.SATFINITE.E4M3.F32.PACK_AB_MERGE_C R37, RZ, R37, RZ ;  /* 0x00000025ff25723e */ /* 0x000fc400048070ff */
        /* <DEDUP_REMOVED lines=226> */
[----:B------:R1:W-:Y:S04]  /*24490*/  @!P5 STG.E.U8 desc[UR36][R6.64+0x88], R9 ;  /* 0x000088090600d986 */ /* 0x0003e8000c101124 */
[----:B------:R-:W-:Y:S01]  /*244a0*/  @!P6 STG.E.U8 desc[UR36][R6.64+0x89], R93 ;  /* 0x0000895d0600e986 */ /* 0x000fe2000c101124 */
[----:B------:R-:W-:-:S03]  /*244b0*/  FMUL R95, R95, R2 ;  /* 0x000000025f5f7220 */ /* 0x000fc60000400000 */
[----:B------:R-:W-:Y:S01]  /*244c0*/  @!P2 STG.E.U8 desc[UR36][R4.64+0x88], R11 ;  /* 0x0000880b0400a986 */ /* 0x000fe2000c101124 */
[----:B------:R-:W-:Y:S01]  /*244d0*/  ISETP.LT.OR P2, PT, R0, 0x91, !P1 ;  /* 0x000000910000780c */ /* 0x000fe20004f41670 */
[-C--:B------:R-:W-:Y:S01]  /*244e0*/  FMUL R96, R96, R2.reuse ;  /* 0x0000000260607220 */ /* 0x080fe20000400000 */
[C---:B------:R-:W-:Y:S02]  /*244f0*/  ISETP.LT.OR P5, PT, R0.reuse, 0x91, !P0 ;  /* 0x000000910000780c */ /* 0x040fe400047a1670 */
[----:B------:R-:W-:Y:S01]  /*24500*/  ISETP.LT.OR P6, PT, R0, 0x92, !P0 ;  /* 0x000000920000780c */ /* 0x000fe200047c1670 */
[-C--:B------:R-:W-:Y:S01]  /*24510*/  FMUL R97, R97, R2.reuse ;  /* 0x0000000261617220 */ /* 0x080fe20000400000 */
[-C--:B------:R-:W-:Y:S01]  /*24520*/  FMUL R98, R98, R2.reuse ;  /* 0x0000000262627220 */ /* 0x080fe20000400000 */
[----:B------:R-:W-:Y:S01]  /*24530*/  FMUL R99, R99, R2 ;  /* 0x0000000263637220 */ /* 0x000fe20000400000 */
[----:B------:R-:W-:Y:S02]  /*24540*/  F2FP.SATFINITE.E4M3.F32.PACK_AB_MERGE_C R95, RZ, R95, RZ ;  /* 0x0000005fff5f723e */ /* 0x000fe400048070ff */
[----:B0-----:R-:W-:-:S02]  /*24550*/  F2FP.SATFINITE.E4M3.F32.PACK_AB_MERGE_C R3, RZ, R96, RZ ;  /* 0x00000060ff03723e */ /* 0x001fc400048070ff */
        /* <DEDUP_REMOVED lines=150> */
[----:B------:R-:W-:-:S03]  /*24ec0*/  FMUL R135, R135, R2 ;  /* 0x0000000287877220 */ /* 0x000fc60000400000 */
[----:B------:R-:W-:Y:S01]  /*24ed0*/  @!P2 STG.E.U8 desc[UR36][R4.64+0xd8], R11 ;  /* 0x0000d80b0400a986 */ /* 0x000fe2000c101124 */
[----:B------:R-:W-:Y:S01]  /*24ee0*/  ISETP.LT.OR P2, PT, R0, 0xe1, !P1 ;  /* 0x000000e10000780c */ /* 0x000fe20004f41670 */
[-C--:B------:R-:W-:Y:S01]  /*24ef0*/  FMUL R136, R136, R2.reuse ;  /* 0x0000000288887220 */ /* 0x080fe20000400000 */
[----:B------:R-:W-:Y:S01]  /*24f00*/  ISETP.LT.OR P6, PT, R0, 0xe2, !P0 ;  /* 0x000000e20000780c */ /* 0x000fe200047c1670 */
        /* <DEDUP_REMOVED lines=15> */
[----:B------:R-:W-:Y:S01]  /*25000*/  ISETP.LT.OR P5, PT, R0, 0xea, !P0 ;  /* 0x000000ea0000780c */ /* 0x000fe200047a1670 */
[-C--:B------:R-:W-:Y:S02]  /*25010*/  FMUL R140, R140, R2.reuse ;  /* 0x000000028c8c7220 */ /* 0x080fe40000400000 */
[----:B------:R-:W-:Y:S01]  /*25020*/  @!P6 STG.E.U8 desc[UR36][R4.64+0xe1], R139 ;  /* 0x0000e18b0400e986 */ /* 0x000fe2000c101124 */
[----:B------:R-:W-:Y:S01]  /*25030*/  ISETP.LT.OR P6, PT, R0, 0xf1, !P1 ;  /* 0x000000f10000780c */ /* 0x000fe20004fc1670 */
[-C--:B------:R-:W-:Y:S01]  /*25040*/  FMUL R141, R141, R2.reuse ;  /* 0x000000028d8d7220 */ /* 0x080fe20000400000 */
[-C--:B------:R-:W-:Y:S01]  /*25050*/  FMUL R142, R142, R2.reuse ;  /* 0x000000028e8e7220 */ /* 0x080fe20000400000 */
[-C--:B------:R-:W-:Y:S01]  /*25060*/  FMUL R143, R143, R2.reuse ;  /* 0x000000028f8f7220 */ /* 0x080fe20000400000 */
[----:B------:R-:W-:Y:S01]  /*25070*/  FMUL R144, R144, R2 ;  /* 0x0000000290907220 */ /* 0x000fe20000400000 */
[----:B0-----:R-:W-:-:S02]  /*25080*/  F2FP.SATFINITE.E4M3.F32.PACK_AB_MERGE_C R3, RZ, R140, RZ ;  /* 0x0000008cff03723e */ /* 0x001fc400048070ff */
[----:B------:R-:W-:Y:S02]  /*25090*/  F2FP.SATFINITE.E4M3.F32.PACK_AB_MERGE_C R141, RZ, R141, RZ ;  /* 0x0000008dff8d723e */ /* 0x000fe400048070ff */
[----:B-1----:R-:W-:Y:S02]  /*250a0*/  F2FP.SATFINITE.E4M3.F32.PACK_AB_MERGE_C R9, RZ, R142, RZ ;  /* 0x0000008eff09723e */ /* 0x002fe400048070ff */
        /* <DEDUP_REMOVED lines=10> */
[----:B------:R2:W-:Y:S01]  /*25150*/  @!P6 STG.E.U8 desc[UR36][R6.64+0xf0], R11 ;  /* 0x0000f00b0600e986 */ /* 0x0005e2000c101124 */
[C---:B------:R-:W-:Y:S01]  /*25160*/  ISETP.LT.OR P6, PT, R0.reuse, 0xf2, !P0 ;  /* 0x000000f20000780c */ /* 0x040fe200047c1670 */
[-C--:B------:R-:W-:Y:S01]  /*25170*/  FMUL R145, R145, R2.reuse ;  /* 0x0000000291917220 */ /* 0x080fe20000400000 */
[----:B------:R-:W-:Y:S01]  /*25180*/  ISETP.LT.OR P5, PT, R0, 0xf9, !P0 ;  /* 0x000000f90000780c */ /* 0x000fe200047a1670 */
[-C--:B------:R-:W-:Y:S01]  /*25190*/  FMUL R146, R146, R2.reuse ;  /* 0x0000000292927220 */ /* 0x080fe20000400000 */
[----:B------:R-:W-:Y:S01]  /*251a0*/  ISETP.LT.OR P0, PT, R0, 0xfa, !P0 ;  /* 0x000000fa0000780c */ /* 0x000fe20004701670 */
[-C--:B------:R-:W-:Y:S01]  /*251b0*/  FMUL R147, R147, R2.reuse ;  /* 0x0000000293937220 */ /* 0x080fe20000400000 */
        /* <DEDUP_REMOVED lines=8> */
[----:B------:R-:W-:Y:S02]  /*25240*/  F2FP.SATFINITE.E4M3.F32.PACK_AB_MERGE_C R149, RZ, R149, RZ ;  /* 0x00000095ff95723e */ /* 0x000fe400048070ff */
[----:B--2---:R-:W-:Y:S02]  /*25250*/  F2FP.SATFINITE.E4M3.F32.PACK_AB_MERGE_C R11, RZ, R150, RZ ;  /* 0x00000096ff0b723e */ /* 0x004fe400048070ff */
[----:B------:R-:W-:Y:S01]  /*25260*/  F2FP.SATFINITE.E4M3.F32.PACK_AB_MERGE_C R151, RZ, R151, RZ ;  /* 0x00000097ff97723e */ /* 0x000fe200048070ff */
[----:B------:R0:W-:Y:S04]  /*25270*/  @!P2 STG.E.U8 desc[UR36][R6.64+0xf1], R145 ;  /* 0x0000f1910600a986 */ /* 0x0001e8000c101124 */
[----:B------:R0:W-:Y:S04]  /*25280*/  @!P4 STG.E.U8 desc[UR36][R4.64+0xf0], R3 ;  /* 0x0000f0030400c986 */ /* 0x0001e8000c101124 */
[----:B------:R0:W-:Y:S04]  /*25290*/  @!P6 STG.E.U8 desc[UR36][R4.64+0xf1], R147 ;  /* 0x0000f1930400e986 */ /* 0x0001e8000c101124 */
[----:B------:R0:W-:Y:S04]  /*252a0*/  @!P3 STG.E.U8 desc[UR36][R6.64+0xf8], R9 ;  /* 0x0000f8090600b986 */ /* 0x0001e8000c101124 */
[----:B------:R0:W-:Y:S04]  /*252b0*/  @!P1 STG.E.U8 desc[UR36][R6.64+0xf9], R149 ;  /* 0x0000f99506009986 */ /* 0x0001e8000c101124 */
[----:B------:R0:W-:Y:S04]  /*252c0*/  @!P5 STG.E.U8 desc[UR36][R4.64+0xf8], R11 ;  /* 0x0000f80b0400d986 */ /* 0x0001e8000c101124 */
[----:B------:R0:W-:Y:S02]  /*252d0*/  @!P0 STG.E.U8 desc[UR36][R4.64+0xf9], R151 ;  /* 0x0000f99704008986 */ /* 0x0001e4000c101124 */
.L_x_553:
[----:B------:R-:W-:Y:S05]  /*252e0*/  BSYNC B0 ;  /* 0x0000000000007941 */ /* 0x000fea0003800000 */
.L_x_39:
[----:B0-----:R-:W2:Y:S04]  /*252f0*/  LDL.LU R5, [R1+0x200] ;  /* 0x0002000001057983 */ /* 0x001ea80000300800 */
[----:B------:R-:W2:Y:S01]  /*25300*/  LDL.LU R4, [R1+0x204] ;  /* 0x0002040001047983 */ /* 0x000ea20000300800 */
[----:B------:R-:W-:Y:S01]  /*25310*/  ULDC UR4, c[0x0][0xc] ;  /* 0x0000030000047ab9 */ /* 0x000fe20000000800 */
[----:B------:R-:W-:Y:S01]  /*25320*/  ULDC UR5, c[0x0][0x10] ;  /* 0x0000040000057ab9 */ /* 0x000fe20000000800 */
[----:B------:R-:W2:Y:S01]  /*25330*/  LDC R3, c[0x0][0x14] ;  /* 0x00000500ff037b82 */ /* 0x000ea20000000800 */
[----:B------:R-:W-:Y:S01]  /*25340*/  UIMAD.WIDE.U32 UR4, UR4, UR5, URZ ;  /* 0x00000005040472a5 */ /* 0x000fe2000f8e003f */
[----:B-----5:R-:W-:Y:S01]  /*25350*/  PRMT R0, RZ, 0x7610, R0 ;  /* 0x00007610ff007816 */ /* 0x020fe20000000000 */
[----:B------:R-:W-:Y:S01]  /*25360*/  UMOV UR41, 0xffffffff ;  /* 0xffffffff00297882 */ /* 0x000fe20000000000 */
[----:B------:R-:W-:-:S03]  /*25370*/  UMOV UR44, 0xffffffff ;  /* 0xffffffff002c7882 */ /* 0x000fc60000000000 */
[----:B--2---:R-:W-:-:S04]  /*25380*/  IMAD.WIDE.U32 R4, R3, UR4, R4 ;  /* 0x0000000403047c25 */ /* 0x004fc8000f8e0004 */
[----:B------:R-:W-:Y:S01]  /*25390*/  IMAD R3, R3, UR5, RZ ;  /* 0x0000000503037c24 */ /* 0x000fe2000f8e02ff */
[----:B------:R-:W-:Y:S01]  /*253a0*/  ULDC.64 UR4, c[0x0][0x650] ;  /* 0x0001940000047ab9 */ /* 0x000fe20000000a00 */
[----:B------:R-:W-:Y:S01]  /*253b0*/  IMAD.MOV.U32 R7, RZ, RZ, R4 ;  /* 0x000000ffff077224 */ /* 0x000fe200078e0004 */
[----:B------:R-:W-:Y:S01]  /*253c0*/  ISETP.GE.U32.AND P0, PT, R4, UR4, PT ;  /* 0x0000000404007c0c */ /* 0x000fe2000bf06070 */
[----:B------:R-:W-:-:S05]  /*253d0*/  IMAD.IADD R6, R5, 0x1, R3 ;  /* 0x0000000105067824 */ /* 0x000fca00078e0203 */
[----:B------:R0:W-:Y:S01]  /*253e0*/  STL [R1+0x200], R6 ;  /* 0x0002000601007387 */ /* 0x0001e20000100800 */
[----:B------:R-:W-:-:S03]  /*253f0*/  ISETP.GE.U32.AND.EX P0, PT, R6, UR5, PT, P0 ;  /* 0x0000000506007c0c */ /* 0x000fc6000bf06100 */
[----:B------:R0:W-:Y:S10]  /*25400*/  STL [R1+0x204], R7 ;  /* 0x0002040701007387 */ /* 0x0001f40000100800 */
[----:B0-----:R-:W-:Y:S05]  /*25410*/  @P0 BRA `(.L_x_554) ;  /* 0x0000000400880947 */ /* 0x001fea0003800000 */
[----:B------:R-:W0:Y:S01]  /*25420*/  S2UR UR6, SR_CTAID.X ;  /* 0x00000000000679c3 */ /* 0x000e220000002500 */
[----:B------:R-:W-:Y:S01]  /*25430*/  ULDC.64 UR12, c[0x0][0x628] ;  /* 0x00018a00000c7ab9 */ /* 0x000fe20000000a00 */
[----:B------:R-:W-:Y:S01]  /*25440*/  ULDC UR4, c[0x0][0x150] ;  /* 0x0000540000047ab9 */ /* 0x000fe20000000800 */
[----:B------:R-:W-:Y:S01]  /*25450*/  ISETP.NE.U32.AND P0, PT, RZ, UR12, PT ;  /* 0x0000000cff007c0c */ /* 0x000fe2000bf05070 */
[----:B------:R-:W-:Y:S01]  /*25460*/  ULDC UR15, c[0x0][0x630] ;  /* 0x00018c00000f7ab9 */ /* 0x000fe20000000800 */
[C---:B------:R-:W-:Y:S01]  /*25470*/  R2UR UR16, R7.reuse ;  /* 0x00000000071072ca */ /* 0x040fe200000e0000 */
[----:B------:R-:W-:Y:S01]  /*25480*/  ULDC UR19, c[0x0][0x154] ;  /* 0x0000550000137ab9 */ /* 0x000fe20000000800 */
[----:B------:R-:W-:Y:S01]  /*25490*/  ISETP.NE.AND.EX P0, PT, RZ, UR13, PT, P0 ;  /* 0x0000000dff007c0c */ /* 0x000fe2000bf05300 */
[----:B------:R-:W2:Y:S01]  /*254a0*/  S2UR UR18, SR_CTAID.Y ;  /* 0x00000000001279c3 */ /* 0x000ea20000002600 */
[----:B------:R-:W-:Y:S02]  /*254b0*/  R2UR UR17, R6 ;  /* 0x00000000061172ca */ /* 0x000fe400000e0000 */
[----:B------:R-:W-:-:S02]  /*254c0*/  R2UR UR10, R7 ;  /* 0x00000000070a72ca */ /* 0x000fc400000e0000 */
[----:B------:R-:W-:Y:S02]  /*254d0*/  R2UR UR11, R6 ;  /* 0x00000000060b72ca */ /* 0x000fe400000e0000 */
[----:B0-----:R-:W-:-:S05]  /*254e0*/  I2FP.F32.U32 R0, UR6 ;  /* 0x0000000600007c45 */ /* 0x001fca0008201000 */
[----:B------:R-:W-:-:S04]  /*254f0*/  FMUL R0, R0, UR4 ;  /* 0x0000000400007c20 */ /* 0x000fc80008400000 */
[----:B------:R0:W0:Y:S01]  /*25500*/  F2I.U32.TRUNC.NTZ R3, R0 ;  /* 0x0000000000037305 */ /* 0x000022000020f000 */
[----:B--2---:R-:W-:Y:S05]  /*25510*/  @!P0 BRA `(.L_x_555) ;  /* 0x0000000000308947 */ /* 0x004fea0003800000 */
        /* <DEDUP_REMOVED lines=12> */
.L_x_555:
[----:B------:R-:W-:Y:S01]  /*255e0*/  USHF.R.U64 UR44, UR10, UR15, UR11 ;  /* 0x0000000f0a2c7299 */ /* 0x000fe2000800120b */
[----:B0-----:R-:W-:Y:S01]  /*255f0*/  I2FP.F32.U32 R0, UR18 ;  /* 0x0000001200007c45 */ /* 0x001fe20008201000 */
[----:B------:R-:W-:Y:S02]  /*25600*/  USHF.R.U32.HI UR4, URZ, UR15, UR11 ;  /* 0x0000000f3f047299 */ /* 0x000fe4000801160b */
        /* <DEDUP_REMOVED lines=8> */
[----:B------:R-:W-:Y:S01]  /*25690*/  UIMAD.WIDE.U32 UR8, UR10, UR12, UR8 ;  /* 0x0000000c0a0872a5 */ /* 0x000fe2000f8e0008 */
[----:B------:R-:W-:Y:S01]  /*256a0*/  R2UR UR12, R3 ;  /* 0x00000000030c72ca */ /* 0x000fe200000e0000 */
[----:B------:R-:W-:Y:S01]  /*256b0*/  UIMAD UR10, UR10, UR13, UR4 ;  /* 0x0000000d0a0a72a4 */ /* 0x000fe2000f8e0204 */
[----:B------:R-:W-:Y:S01]  /*256c0*/  ULDC UR11, c[0x0][0x618] ;  /* 0x00018600000b7ab9 */ /* 0x000fe20000000800 */
[----:B------:R-:W-:Y:S02]  /*256d0*/  ULDC UR21, c[0x0][0x658] ;  /* 0x0001960000157ab9 */ /* 0x000fe40000000800 */
[----:B------:R-:W-:Y:S01]  /*256e0*/  UIADD3 UR9, UR9, UR10, URZ ;  /* 0x0000000a09097290 */ /* 0x000fe2000fffe03f */
[----:B------:R-:W-:Y:S01]  /*256f0*/  UMOV UR15, 0xffffffff ;  /* 0xffffffff000f7882 */ /* 0x000fe20000000000 */
[----:B------:R-:W-:Y:S01]  /*25700*/  ULDC.64 UR4, c[0x0][0x640] ;  /* 0x0001900000047ab9 */ /* 0x000fe20000000a00 */
[----:B------:R-:W-:Y:S01]  /*25710*/  USHF.L.U32 UR15, UR15, UR21, URZ ;  /* 0x000000150f0f7299 */ /* 0x000fe2000800063f */
[----:B------:R-:W-:Y:S01]  /*25720*/  ISETP.NE.U32.AND P0, PT, RZ, UR4, PT ;  /* 0x00000004ff007c0c */ /* 0x000fe2000bf05070 */
[----:B------:R-:W-:-:S02]  /*25730*/  USHF.R.U64 UR16, UR8, UR11, UR9 ;  /* 0x0000000b08107299 */ /* 0x000fc40008001209 */
[----:B------:R-:W-:Y:S01]  /*25740*/  USHF.R.U32.HI UR8, URZ, UR11, UR9 ;  /* 0x0000000b3f087299 */ /* 0x000fe20008011609 */
[----:B0-----:R-:W-:Y:S01]  /*25750*/  R2UR UR14, R0 ;  /* 0x00000000000e72ca */ /* 0x001fe200000e0000 */
[----:B------:R-:W-:Y:S01]  /*25760*/  ULDC UR17, c[0x0][0x608] ;  /* 0x0001820000117ab9 */ /* 0x000fe20000000800 */
[----:B------:R-:W-:Y:S01]  /*25770*/  ULOP3.LUT UR45, URZ, UR15, URZ, 0x33, !UPT ;  /* 0x0000000f3f2d7292 */ /* 0x000fe2000f8e333f */
[----:B------:R-:W-:Y:S01]  /*25780*/  ISETP.NE.AND.EX P0, PT, RZ, UR5, PT, P0 ;  /* 0x00000005ff007c0c */ /* 0x000fe2000bf05300 */
[----:B------:R-:W-:Y:S02]  /*25790*/  USHF.R.U64 UR15, UR16, UR17, UR8 ;  /* 0x00000011100f7299 */ /* 0x000fe40008001208 */
[----:B------:R-:W-:Y:S02]  /*257a0*/  USHF.R.U32.HI UR8, URZ, UR17, UR8 ;  /* 0x000000113f087299 */ /* 0x000fe40008011608 */
[----:B------:R-:W-:Y:S02]  /*257b0*/  UIADD3 UR12, -UR12, URZ, URZ ;  /* 0x0000003f0c0c7290 */ /* 0x000fe4000fffe13f */
[----:B------:R-:W-:Y:S01]  /*257c0*/  USHF.R.U64 UR17, UR15, UR21, UR8 ;  /* 0x000000150f117299 */ /* 0x000fe20008001208 */
[----:B------:R-:W-:Y:S01]  /*257d0*/  UMOV UR19, 0x1 ;  /* 0x0000000100137882 */ /* 0x000fe20000000000 */
[----:B------:R-:W-:Y:S01]  /*257e0*/  ULDC UR13, c[0x0][0x144] ;  /* 0x00005100000d7ab9 */ /* 0x000fe20000000800 */
[----:B------:R-:W-:Y:S01]  /*257f0*/  ULDC UR7, c[0x0][0x600] ;  /* 0x0001800000077ab9 */ /* 0x000fe20000000800 */
[----:B------:R-:W-:-:S02]  /*25800*/  USHF.L.U32 UR24, UR19, UR21, URZ ;  /* 0x0000001513187299 */ /* 0x000fc4000800063f */
[----:B------:R-:W-:Y:S02]  /*25810*/  USHF.R.U32.HI UR8, URZ, UR21, UR8 ;  /* 0x000000153f087299 */ /* 0x000fe40008011608 */
[----:B------:R-:W-:Y:S02]  /*25820*/  UIMAD UR21, UR13, UR12, UR6 ;  /* 0x0000000c0d1572a4 */ /* 0x000fe4000f8e0206 */
[----:B------:R-:W-:Y:S02]  /*25830*/  UIADD3 UR20, UR7, -0x1, URZ ;  /* 0xffffffff07147890 */ /* 0x000fe4000fffe03f */
[----:B------:R-:W-:Y:S01]  /*25840*/  UIADD3 UR19, -UR14, URZ, URZ ;  /* 0x0000003f0e137290 */ /* 0x000fe2000fffe13f */
        /* <DEDUP_REMOVED lines=17> */
.L_x_556:
[----:B------:R-:W-:Y:S01]  /*25960*/  UISETP.NE.AND UP0, UPT, UR42, URZ, UPT ;  /* 0x0000003f2a00728c */ /* 0x000fe2000bf05270 */
[----:B------:R-:W-:Y:S01]  /*25970*/  IMAD.MOV.U32 R0, RZ, RZ, 0x1 ;  /* 0x00000001ff007424 */ /* 0x000fe200078e00ff */
[----:B------:R-:W-:Y:S02]  /*25980*/  USHF.R.U64 UR4, UR6, UR22, UR8 ;  /* 0x0000001606047299 */ /* 0x000fe40008001208 */
[----:B------:R-:W-:Y:S02]  /*25990*/  ULOP3.LUT UR45, UR15, UR45, URZ, 0xc0, !UPT ;  /* 0x0000002d0f2d7292 */ /* 0x000fe4000f8ec03f */
[----:B------:R-:W-:Y:S02]  /*259a0*/  UIADD3 UR5, -UR4, URZ, URZ ;  /* 0x0000003f04057290 */ /* 0x000fe4000fffe13f */
[----:B------:R-:W-:Y:S02]  /*259b0*/  UIMAD UR45, UR24, UR4, UR45 ;  /* 0x00000004182d72a4 */ /* 0x000fe4000f8e022d */
[----:B------:R-:W-:-:S02]  /*259c0*/  ULOP3.LUT UR16, UR16, UR20, URZ, 0xc0, !UPT ;  /* 0x0000001410107292 */ /* 0x000fc4000f8ec03f */
[----:B------:R-:W-:Y:S02]  /*259d0*/  @UP0 UIMAD UR21, UR25, UR19, UR18 ;  /* 0x00000013191502a4 */ /* 0x000fe4000f8e0212 */
[----:B------:R-:W-:-:S03]  /*259e0*/  UIMAD UR4, UR5, UR23, UR17 ;  /* 0x00000017050472a4 */ /* 0x000fc6000f8e0211 */
[----:B------:R-:W-:Y:S01]  /*259f0*/  ULDC UR5, c[0x0][0x610] ;  /* 0x0001840000057ab9 */ /* 0x000fe20000000800 */
[----:B------:R-:W-:Y:S02]  /*25a00*/  UIMAD UR4, UR4, UR7, UR16 ;  /* 0x00000007040472a4 */ /* 0x000fe4000f8e0210 */
[----:B------:R-:W-:-:S04]  /*25a10*/  UIMAD UR45, UR45, UR5, UR21 ;  /* 0x000000052d2d72a4 */ /* 0x000fc8000f8e0215 */
[----:B------:R-:W-:Y:S02]  /*25a20*/  USEL UR41, UR4, UR45, !UP0 ;  /* 0x0000002d04297287 */ /* 0x000fe4000c000000 */
[----:B------:R-:W-:-:S12]  /*25a30*/  USEL UR45, UR45, UR4, !UP0 ;  /* 0x000000042d2d7287 */ /* 0x000fd8000c000000 */
.L_x_554:
[----:B------:R-:W-:-:S13]  /*25a40*/  LOP3.LUT P0, RZ, R0, 0xff, RZ, 0xc0, !PT ;  /* 0x000000ff00ff7812 */ /* 0x000fda000780c0ff */
[----:B------:R-:W-:Y:S05]  /*25a50*/  @P0 BRA `(.L_x_557) ;  /* 0xfffffdb400a40947 */ /* 0x000fea000383ffff */
[----:B------:R-:W-:Y:S05]  /*25a60*/  EXIT ;  /* 0x000000000000794d */ /* 0x000fea0003800000 */
.L_x_3:
[----:B------:R-:W2:Y:S04]  /*25a70*/  LDL R4, [R1+0x204] ;  /* 0x0002040001047983 */ /* 0x000ea80000100800 */
[----:B------:R-:W3:Y:S01]  /*25a80*/  LDL R3, [R1+0x200] ;  /* 0x0002000001037983 */ /* 0x000ee20000100800 */
[----:B------:R-:W-:Y:S01]  /*25a90*/  IMAD.MOV.U32 R5, RZ, RZ, -0x1 ;  /* 0xffffffffff057424 */ /* 0x000fe200078e00ff */
[----:B------:R-:W-:Y:S01]  /*25aa0*/  ULDC.64 UR8, c[0x0][0x650] ;  /* 0x0001940000087ab9 */ /* 0x000fe20000000a00 */
[----:B------:R-:W-:Y:S01]  /*25ab0*/  IMAD.MOV.U32 R2, RZ, RZ, -0x1 ;  /* 0xffffffffff027424 */ /* 0x000fe200078e00ff */
[----:B------:R-:W-:Y:S01]  /*25ac0*/  PRMT R0, RZ, 0x7610, R0 ;  /* 0x00007610ff007816 */ /* 0x000fe20000000000 */
[----:B------:R-:W-:Y:S01]  /*25ad0*/  IMAD.MOV.U32 R16, RZ, RZ, -0x1 ;  /* 0xffffffffff107424 */ /* 0x000fe200078e00ff */
[----:B------:R1:W-:Y:S04]  /*25ae0*/  STL [R1+0x4], R5 ;  /* 0x0000040501007387 */ /* 0x0003e80000100800 */
[----:B------:R1:W-:Y:S01]  /*25af0*/  STL [R1], R2 ;  /* 0x0000000201007387 */ /* 0x0003e20000100800 */
[----:B--2---:R-:W-:-:S04]  /*25b00*/  ISETP.GE.U32.AND P0, PT, R4, UR8, PT ;  /* 0x0000000804007c0c */ /* 0x004fc8000bf06070 */
[----:B---3--:R-:W-:-:S13]  /*25b10*/  ISETP.GE.U32.AND.EX P0, PT, R3, UR9, PT, P0 ;  /* 0x0000000903007c0c */ /* 0x008fda000bf06100 */
[----:B-1----:R-:W-:Y:S05]  /*25b20*/  @P0 BRA `(.L_x_558) ;  /* 0x0000000400940947 */ /* 0x002fea0003800000 */
[----:B------:R-:W-:Y:S01]  /*25b30*/  I2FP.F32.U32 R0, UR4 ;  /* 0x0000000400007c45 */ /* 0x000fe20008201000 */
[----:B0-----:R-:W-:Y:S01]  /*25b40*/  ULDC.64 UR16, c[0x0][0x628] ;  /* 0x00018a0000107ab9 */ /* 0x001fe20000000a00 */
        /* <DEDUP_REMOVED lines=24> */
.L_x_559:
        /* <DEDUP_REMOVED lines=24> */
[----:B------:R-:W-:Y:S01]  /*25e50*/  UMOV UR19, 0x1 ;  /* 0x0000000100137882 */ /* 0x000fe20000000000 */
[----:B------:R-:W-:Y:S01]  /*25e60*/  ULDC UR20, c[0x0][0x608] ;  /* 0x0001820000147ab9 */ /* 0x000fe20000000800 */
[----:B------:R-:W-:Y:S01]  /*25e70*/  USHF.L.U32 UR26, UR19, UR23, URZ ;  /* 0x00000017131a7299 */ /* 0x000fe2000800063f */
[----:B------:R-:W-:Y:S01]  /*25e80*/  ISETP.NE.AND.EX P0, PT, RZ, UR9, PT, P0 ;  /* 0x00000009ff007c0c */ /* 0x000fe2000bf05300 */
[----:B------:R-:W-:Y:S02]  /*25e90*/  USHF.R.U64 UR19, UR18, UR20, UR11 ;  /* 0x0000001412137299 */ /* 0x000fe4000800120b */
[----:B------:R-:W-:Y:S02]  /*25ea0*/  USHF.R.U32.HI UR11, URZ, UR20, UR11 ;  /* 0x000000143f0b7299 */ /* 0x000fe4000801160b */
[----:B------:R-:W-:-:S02]  /*25eb0*/  UIADD3 UR15, -UR15, URZ, URZ ;  /* 0x0000003f0f0f7290 */ /* 0x000fc4000fffe13f */
[----:B------:R-:W-:Y:S01]  /*25ec0*/  USHF.R.U64 UR20, UR19, UR23, UR11 ;  /* 0x0000001713147299 */ /* 0x000fe2000800120b */
[----:B------:R-:W-:Y:S01]  /*25ed0*/  ULDC UR16, c[0x0][0x144] ;  /* 0x0000510000107ab9 */ /* 0x000fe20000000800 */
[----:B------:R-:W-:Y:S01]  /*25ee0*/  ULDC UR6, c[0x0][0x600] ;  /* 0x0001800000067ab9 */ /* 0x000fe20000000800 */
[----:B------:R-:W-:Y:S02]  /*25ef0*/  USHF.R.U32.HI UR11, URZ, UR23, UR11 ;  /* 0x000000173f0b7299 */ /* 0x000fe4000801160b */
[----:B------:R-:W-:Y:S02]  /*25f00*/  UIMAD UR23, UR16, UR15, UR4 ;  /* 0x0000000f101772a4 */ /* 0x000fe4000f8e0204 */
[----:B------:R-:W-:Y:S02]  /*25f10*/  UIADD3 UR22, UR6, -0x1, URZ ;  /* 0xffffffff06167890 */ /* 0x000fe4000fffe03f */
[----:B------:R-:W-:Y:S02]  /*25f20*/  ULOP3.LUT UR27, URZ, UR13, URZ, 0x33, !UPT ;  /* 0x0000000d3f1b7292 */ /* 0x000fe4000f8e333f */
        /* <DEDUP_REMOVED lines=18> */
.L_x_560:
[----:B------:R-:W-:Y:S01]  /*26050*/  UISETP.NE.AND UP0, UPT, UR42, URZ, UPT ;  /* 0x0000003f2a00728c */ /* 0x000fe2000bf05270 */
[----:B------:R-:W-:Y:S01]  /*26060*/  IMAD.MOV.U32 R0, RZ, RZ, 0x1 ;  /* 0x00000001ff007424 */ /* 0x000fe200078e00ff */
[----:B------:R-:W-:Y:S01]  /*26070*/  USHF.R.U64 UR8, UR4, UR24, UR11 ;  /* 0x0000001804087299 */ /* 0x000fe2000800120b */
[----:B------:R-:W-:Y:S01]  /*26080*/  IMAD.U32 R16, RZ, RZ, UR5 ;  /* 0x00000005ff107e24 */ /* 0x000fe2000f8e00ff */
[----:B------:R-:W-:Y:S02]  /*26090*/  ULOP3.LUT UR4, UR19, UR27, URZ, 0xc0, !UPT ;  /* 0x0000001b13047292 */ /* 0x000fe4000f8ec03f */
[----:B------:R-:W-:Y:S02]  /*260a0*/  ULOP3.LUT UR18, UR18, UR22, URZ, 0xc0, !UPT ;  /* 0x0000001612127292 */ /* 0x000fe4000f8ec03f */
[----:B------:R-:W-:-:S03]  /*260b0*/  UIMAD UR4, UR26, UR8, UR4 ;  /* 0x000000081a0472a4 */ /* 0x000fc6000f8e0204 */
[----:B------:R-:W-:Y:S02]  /*260c0*/  @UP0 UIMAD UR23, UR28, UR21, UR7 ;  /* 0x000000151c1702a4 */ /* 0x000fe4000f8e0207 */
[----:B------:R-:W-:-:S03]  /*260d0*/  UIADD3 UR7, -UR8, URZ, URZ ;  /* 0x0000003f08077290 */ /* 0x000fc6000fffe13f */
[----:B------:R-:W-:Y:S01]  /*260e0*/  ULDC UR8, c[0x0][0x610] ;  /* 0x0001840000087ab9 */ /* 0x000fe20000000800 */
[----:B------:R-:W-:Y:S02]  /*260f0*/  UIMAD UR7, UR7, UR25, UR20 ;  /* 0x00000019070772a4 */ /* 0x000fe4000f8e0214 */
[----:B------:R-:W-:Y:S02]  /*26100*/  UIMAD UR4, UR4, UR8, UR23 ;  /* 0x00000008040472a4 */ /* 0x000fe4000f8e0217 */
[----:B------:R-:W-:-:S04]  /*26110*/  UIMAD UR7, UR7, UR6, UR18 ;  /* 0x00000006070772a4 */ /* 0x000fc8000f8e0212 */
[----:B------:R-:W-:Y:S02]  /*26120*/  USEL UR6, UR7, UR4, !UP0 ;  /* 0x0000000407067287 */ /* 0x000fe4000c000000 */
[----:B------:R-:W-:-:S04]  /*26130*/  USEL UR4, UR4, UR7, !UP0 ;  /* 0x0000000704047287 */ /* 0x000fc8000c000000 */
[----:B------:R-:W-:Y:S02]  /*26140*/  IMAD.U32 R3, RZ, RZ, UR6 ;  /* 0x00000006ff037e24 */ /* 0x000fe4000f8e00ff */
[----:B------:R-:W-:-:S05]  /*26150*/  IMAD.U32 R2, RZ, RZ, UR4 ;  /* 0x00000004ff027e24 */ /* 0x000fca000f8e00ff */
[----:B------:R1:W-:Y:S04]  /*26160*/  STL [R1+0x4], R2 ;  /* 0x0000040201007387 */ /* 0x0003e80000100800 */
[----:B------:R1:W-:Y:S02]  /*26170*/  STL [R1], R3 ;  /* 0x0000000301007387 */ /* 0x0003e40000100800 */
.L_x_558:
[----:B------:R-:W-:-:S08]  /*26180*/  NOP ;  /* 0x0000000000007918 */ /* 0x000fd00000000000 */
[----:B01----:R-:W0:-:S00]  /*26190*/  USETMAXREG.DEALLOC.CTAPOOL 0x18 ;  /* 0x00000018000079c8 */ /* 0x003e0000080e0500 */
[----:B------:R-:W-:-:S13]  /*261a0*/  ISETP.NE.AND P0, PT, RZ, UR10, PT ;  /* 0x0000000aff007c0c */ /* 0x000fda000bf05270 */
[----:B------:R-:W-:Y:S05]  /*261b0*/  @P0 EXIT ;  /* 0x000000000000094d */ /* 0x000fea0003800000 */
[----:B0-----:R0:W-:Y:S01]  /*261c0*/  STL [R1+0x8], RZ ;  /* 0x000008ff01007387 */ /* 0x0011e20000100800 */
[----:B------:R-:W-:Y:S01]  /*261d0*/  LOP3.LUT P0, RZ, R0, 0xff, RZ, 0xc0, !PT ;  /* 0x000000ff00ff7812 */ /* 0x000fe2000780c0ff */
[----:B------:R-:W-:-:S12]  /*261e0*/  IMAD.MOV.U32 R18, RZ, RZ, 0x1 ;  /* 0x00000001ff127424 */ /* 0x000fd800078e00ff */
[----:B0-----:R-:W-:Y:S05]  /*261f0*/  @!P0 BRA `(.L_x_561) ;  /* 0x00000010005c8947 */ /* 0x001fea0003800000 */
[----:B------:R-:W0:Y:S01]  /*26200*/  S2R R2, SR_TID.X ;  /* 0x0000000000027919 */ /* 0x000e220000002100 */
[----:B------:R-:W-:Y:S01]  /*26210*/  IMAD.MOV.U32 R0, RZ, RZ, 0x1 ;  /* 0x00000001ff007424 */ /* 0x000fe200078e00ff */
[----:B------:R-:W-:Y:S01]  /*26220*/  ULDC UR5, c[0x0][0x28c] ;  /* 0x0000a30000057ab9 */ /* 0x000fe20000000800 */
[----:B------:R-:W-:Y:S01]  /*26230*/  ULDC UR39, c[0x0][0x658] ;  /* 0x0001960000277ab9 */ /* 0x000fe20000000800 */
[----:B------:R-:W-:Y:S01]  /*26240*/  UMOV UR6, 0xffffffff ;  /* 0xffffffff00067882 */ /* 0x000fe20000000000 */
[----:B------:R-:W-:Y:S01]  /*26250*/  UIADD3 UR7, UR5, 0x7f, URZ ;  /* 0x0000007f05077890 */ /* 0x000fe2000fffe03f */
[----:B------:R1:W-:Y:S01]  /*26260*/  STL.S16 [R1+0xc], R0 ;  /* 0x00000c0001007387 */ /* 0x0003e20000100600 */
[----:B------:R-:W-:Y:S01]  /*26270*/  UMOV UR8, 0x1 ;  /* 0x0000000100087882 */ /* 0x000fe20000000000 */
[----:B------:R-:W-:Y:S01]  /*26280*/  USHF.L.U32 UR6, UR6, UR39, URZ ;  /* 0x0000002706067299 */ /* 0x000fe2000800063f */
[----:B------:R-:W-:Y:S01]  /*26290*/  BSSY B7, `(.L_x_561) ;  /* 0x000010d000077945 */ /* 0x000fe20003800000 */
[----:B------:R1:W-:Y:S01]  /*262a0*/  STL [R1+0x8], RZ ;  /* 0x000008ff01007387 */ /* 0x0003e20000100800 */
[----:B------:R-:W-:Y:S01]  /*262b0*/  USHF.L.U32 UR39, UR8, UR39, URZ ;  /* 0x0000002708277299 */ /* 0x000fe2000800063f */
[----:B------:R-:W-:Y:S01]  /*262c0*/  IMAD.MOV.U32 R18, RZ, RZ, 0x1 ;  /* 0x00000001ff127424 */ /* 0x000fe200078e00ff */
[----:B------:R-:W-:Y:S01]  /*262d0*/  USHF.R.S32.HI UR8, URZ, 0x1f, UR7 ;  /* 0x0000001f3f087899 */ /* 0x000fe20008011407 */
[----:B------:R-:W-:Y:S01]  /*262e0*/  ULDC UR4, c[0x0][0xc] ;  /* 0x0000030000047ab9 */ /* 0x000fe20000000800 */
[----:B------:R-:W-:-:S02]  /*262f0*/  ULDC UR5, c[0x0][0x10] ;  /* 0x0000040000057ab9 */ /* 0x000fc40000000800 */
[----:B------:R-:W-:Y:S02]  /*26300*/  ULEA.HI UR8, UR8, UR7, URZ, 0x7 ;  /* 0x0000000708087291 */ /* 0x000fe4000f8f383f */
[----:B------:R-:W-:Y:S02]  /*26310*/  UIMAD.WIDE.U32 UR4, UR4, UR5, URZ ;  /* 0x00000005040472a5 */ /* 0x000fe4000f8e003f */
[----:B------:R-:W-:Y:S02]  /*26320*/  ULOP3.LUT UR38, URZ, UR6, URZ, 0x33, !UPT ;  /* 0x000000063f267292 */ /* 0x000fe4000f8e333f */
[----:B------:R-:W-:Y:S01]  /*26330*/  USHF.R.S32.HI UR44, URZ, 0x7, UR8 ;  /* 0x000000073f2c7899 */ /* 0x000fe20008011408 */
[----:B------:R-:W-:Y:S01]  /*26340*/  ULDC UR6, c[0x0][0x14] ;  /* 0x0000050000067ab9 */ /* 0x000fe20000000800 */
[----:B------:R-:W-:Y:S01]  /*26350*/  ULDC UR40, c[0x0][0x600] ;  /* 0x0001800000287ab9 */ /* 0x000fe20000000800 */
[----:B------:R-:W-:Y:S02]  /*26360*/  UIMAD.WIDE.U32 UR48, UR4, UR6, URZ ;  /* 0x00000006043072a5 */ /* 0x000fe4000f8e003f */
[----:B------:R-:W-:-:S02]  /*26370*/  UIMAD UR45, UR5, UR6, URZ ;  /* 0x00000006052d72a4 */ /* 0x000fc4000f8e023f */
[----:B------:R-:W-:Y:S01]  /*26380*/  ULOP3.LUT UR41, UR43, 0x2, URZ, 0xfc, !UPT ;  /* 0x000000022b297892 */ /* 0x000fe2000f8efc3f */
[C---:B0-----:R-:W-:Y:S01]  /*26390*/  LOP3.LUT P1, RZ, R2.reuse, 0x7f, RZ, 0xc0, !PT ;  /* 0x0000007f02ff7812 */ /* 0x041fe2000782c0ff */
[----:B------:R-:W-:Y:S01]  /*263a0*/  UIADD3 UR40, UR40, -0x1, URZ ;  /* 0xffffffff28287890 */ /* 0x000fe2000fffe03f */
[----:B------:R-:W-:Y:S01]  /*263b0*/  LOP3.LUT P0, RZ, R2, 0x1f, RZ, 0xc0, !PT ;  /* 0x0000001f02ff7812 */ /* 0x000fe2000780c0ff */
[----:B------:R-:W-:Y:S02]  /*263c0*/  UIADD3 UR45, UR49, UR45, URZ ;  /* 0x0000002d312d7290 */ /* 0x000fe4000fffe03f */
[----:B------:R-:W-:Y:S01]  /*263d0*/  UIADD3 UR46, UR44, 0x1, URZ ;  /* 0x000000012c2e7890 */ /* 0x000fe2000fffe03f */
[----:B------:R-:W-:Y:S01]  /*263e0*/  PLOP3.LUT P0, PT, P0, P1, PT, 0x8a, 0x0 ;  /* 0x000000000000781c */ /* 0x000fe20000703172 */
[----:B------:R-:W-:-:S03]  /*263f0*/  ULDC.64 UR36, c[0x0][0x198] ;  /* 0x0000660000247ab9 */ /* 0x000fc60000000a00 */
[----:B-1----:R-:W-:-:S09]  /*26400*/  P2R R17, PR, RZ, 0x1 ;  /* 0x00000001ff117803 */ /* 0x002fd20000000000 */
.L_x_575:
[----:B------:R-:W-:-:S03]  /*26410*/  UMOV UR4, 0xffffffff ;  /* 0xffffffff00047882 */ /* 0x000fc60000000000 */
[----:B01----:R-:W-:Y:S05]  /*26420*/  BRA.DIV UR4, `(.L_x_562) ;  /* 0x0000001204d07947 */ /* 0x003fea000b800000 */
[----:B------:R-:W-:-:S13]  /*26430*/  ELECT P6, URZ, PT ;  /* 0x00000000003f782f */ /* 0x000fda00038c0000 */
.L_x_587:
[----:B------:R-:W-:Y:S04]  /*26440*/  BSSY B6, `(.L_x_563) ;  /* 0x000006c000067945 */ /* 0x000fe80003800000 */
[----:B------:R-:W-:Y:S05]  /*26450*/  @!P6 BRA `(.L_x_564) ;  /* 0x0000000400a8e947 */ /* 0x000fea0003800000 */
[----:B------:R-:W0:Y:S01]  /*26460*/  S2R R0, SR_CgaCtaId ;  /* 0x0000000000007919 */ /* 0x000e220000008800 */
[----:B------:R-:W-:-:S04]  /*26470*/  MOV R19, 0x400 ;  /* 0x0000040000137802 */ /* 0x000fc80000000f00 */
[----:B0-----:R-:W-:-:S05]  /*26480*/  LEA R19, R0, R19, 0x18 ;  /* 0x0000001300137211 */ /* 0x001fca00078ec0ff */
[----:B------:R-:W-:-:S05]  /*26490*/  VIADD R0, R19, 0x800 ;  /* 0x0000080013007836 */ /* 0x000fca0000000000 */
[----:B------:R-:W-:-:S13]  /*264a0*/  LOP3.LUT P0, RZ, R0, 0x3ff, RZ, 0xc0, !PT ;  /* 0x000003ff00ff7812 */ /* 0x000fda000780c0ff */
[----:B------:R-:W-:Y:S05]  /*264b0*/  @!P0 BRA `(.L_x_565) ;  /* 0x0000000000408947 */ /* 0x000fea0003800000 */
[----:B------:R-:W-:Y:S01]  /*264c0*/  MOV R2, 0x0 ;  /* 0x0000000000027802 */ /* 0x000fe20000000f00 */
[----:B------:R-:W-:Y:S01]  /*264d0*/  ULDC.64 UR4, c[0x4][0x70] ;  /* 0x01001c0000047ab9 */ /* 0x000fe20000000a00 */
[----:B------:R-:W-:Y:S01]  /*264e0*/  ULDC.64 UR6, c[0x4][0x78] ;  /* 0x01001e0000067ab9 */ /* 0x000fe20000000a00 */
[----:B------:R-:W-:Y:S01]  /*264f0*/  ULDC.64 UR8, c[0x4][0x8] ;  /* 0x0100020000087ab9 */ /* 0x000fe20000000a00 */
[----:B------:R-:W-:Y:S02]  /*26500*/  IMAD.U32 R4, RZ, RZ, UR4 ;  /* 0x00000004ff047e24 */ /* 0x000fe4000f8e00ff */
[----:B------:R-:W0:Y:S01]  /*26510*/  LDC.64 R2, c[0x4][R2] ;  /* 0x0100000002027b82 */ /* 0x000e220000000a00 */
[----:B------:R-:W-:Y:S02]  /*26520*/  IMAD.U32 R5, RZ, RZ, UR5 ;  /* 0x00000005ff057e24 */ /* 0x000fe4000f8e00ff */
[----:B------:R-:W-:Y:S02]  /*26530*/  IMAD.U32 R6, RZ, RZ, UR6 ;  /* 0x00000006ff067e24 */ /* 0x000fe4000f8e00ff */
[----:B------:R-:W-:-:S02]  /*26540*/  IMAD.U32 R7, RZ, RZ, UR7 ;  /* 0x00000007ff077e24 */ /* 0x000fc4000f8e00ff */
[----:B------:R-:W-:Y:S02]  /*26550*/  IMAD.U32 R10, RZ, RZ, UR8 ;  /* 0x00000008ff0a7e24 */ /* 0x000fe4000f8e00ff */
[----:B------:R-:W-:Y:S02]  /*26560*/  IMAD.U32 R11, RZ, RZ, UR9 ;  /* 0x00000009ff0b7e24 */ /* 0x000fe4000f8e00ff */
[----:B------:R-:W-:Y:S02]  /*26570*/  IMAD.MOV.U32 R8, RZ, RZ, 0x70 ;  /* 0x00000070ff087424 */ /* 0x000fe400078e00ff */
[----:B------:R-:W-:Y:S02]  /*26580*/  IMAD.MOV.U32 R12, RZ, RZ, 0x1 ;  /* 0x00000001ff0c7424 */ /* 0x000fe400078e00ff */
[----:B------:R-:W-:-:S07]  /*26590*/  IMAD.MOV.U32 R13, RZ, RZ, RZ ;  /* 0x000000ffff0d7224 */ /* 0x000fce00078e00ff */
[----:B------:R-:W-:-:S07]  /*265a0*/  LEPC R20, `(.L_x_565) ;  /* 0x000000001014794e */ /* 0x000fce0000000000 */
[----:B0-----:R-:W-:Y:S05]  /*265b0*/  CALL.ABS.NOINC R2 ;  /* 0x0000000002007343 */ /* 0x001fea0003c00000 */
.L_x_565:
        /* <DEDUP_REMOVED lines=19> */
.L_x_566:
[----:B------:R-:W0:Y:S02]  /*266f0*/  LDC R0, c[0x0][0x28c] ;  /* 0x0000a300ff007b82 */ /* 0x000e240000000800 */
[----:B0-----:R-:W-:-:S13]  /*26700*/  ISETP.GE.AND P0, PT, R0, 0x1, PT ;  /* 0x000000010000780c */ /* 0x001fda0003f06270 */
[----:B------:R-:W-:Y:S05]  /*26710*/  @!P0 BRA `(.L_x_564) ;  /* 0x0000000000f88947 */ /* 0x000fea0003800000 */
[----:B------:R-:W2:Y:S04]  /*26720*/  LDL.LU R3, [R1+0x4] ;  /* 0x0000040001037983 */ /* 0x000ea80000300800 */
[----:B------:R-:W3:Y:S01]  /*26730*/  LDL.LU R2, [R1] ;  /* 0x0000000001027983 */ /* 0x000ee20000300800 */
[----:B------:R-:W-:Y:S02]  /*26740*/  IMAD.MOV.U32 R9, RZ, RZ, RZ ;  /* 0x000000ffff097224 */ /* 0x000fe400078e00ff */
[----:B------:R-:W-:Y:S01]  /*26750*/  IMAD.U32 R7, RZ, RZ, UR46 ;  /* 0x0000002eff077e24 */ /* 0x000fe2000f8e00ff */
[----:B------:R0:W5:Y:S01]  /*26760*/  LDL R4, [R1+0x8] ;  /* 0x0000080001047983 */ /* 0x0001620000100800 */
[----:B--2---:R-:W-:Y:S02]  /*26770*/  IMAD.SHL.U32 R0, R3, 0x100, RZ ;  /* 0x0000010003007824 */ /* 0x004fe400078e00ff */
[----:B------:R-:W-:-:S02]  /*26780*/  IMAD.MOV.U32 R3, RZ, RZ, R18 ;  /* 0x000000ffff037224 */ /* 0x000fc400078e0012 */
[----:B---3--:R-:W-:Y:S02]  /*26790*/  IMAD.SHL.U32 R2, R2, 0x100, RZ ;  /* 0x0000010002027824 */ /* 0x008fe400078e00ff */
[----:B0-----:R-:W-:-:S07]  /*267a0*/  VIADD R10, R0, 0x80 ;  /* 0x00000080000a7836 */ /* 0x001fce0000000000 */
.L_x_570:
[----:B------:R-:W0:Y:S01]  /*267b0*/  S2R R5, SR_TID.X ;  /* 0x0000000000057919 */ /* 0x000e220000002100 */
[----:B-----5:R-:W-:Y:S01]  /*267c0*/  IMAD R8, R4, 0x8, R19 ;  /* 0x0000000804087824 */ /* 0x020fe200078e0213 */
[----:B0-----:R-:W-:Y:S02]  /*267d0*/  LOP3.LUT P1, RZ, R5, 0x7f, RZ, 0xc0, !PT ;  /* 0x0000007f05ff7812 */ /* 0x001fe4000782c0ff */
[----:B------:R-:W-:-:S04]  /*267e0*/  SHF.L.U32 R5, R3, 0x1f, RZ ;  /* 0x0000001f03057819 */ /* 0x000fc800000006ff */
[----:B------:R-:W0:Y:S07]  /*267f0*/  SYNCS.PHASECHK.TRANS64.TRYWAIT P0, [R8+URZ+0x18], R5 ;  /* 0x00001805080075a7 */ /* 0x000e2e000800017f */
[----:B------:R-:W1:Y:S01]  /*26800*/  @!P1 LDC R6, c[0x0][0x500] ;  /* 0x00014000ff069b82 */ /* 0x000e620000000800 */
[----:B0-----:R-:W-:Y:S05]  /*26810*/  @!P0 BRA `(.L_x_567) ;  /* 0x0000000c00f48947 */ /* 0x001fea0003800000 */
.L_x_588:
[----:B------:R-:W2:Y:S01]  /*26820*/  S2R R11, SR_TID.X ;  /* 0x00000000000b7919 */ /* 0x000ea20000002100 */
[----:B------:R-:W-:-:S04]  /*26830*/  UPRMT UR4, UR41, 0x9910, URZ ;  /* 0x0000991029047896 */ /* 0x000fc8000800003f */
[----:B------:R-:W-:Y:S01]  /*26840*/  UISETP.NE.AND UP0, UPT, UR4, 0x2, UPT ;  /* 0x000000020400788c */ /* 0x000fe2000bf05270 */
[----:B--2---:R-:W-:-:S13]  /*26850*/  LOP3.LUT P0, RZ, R11, 0x7f, RZ, 0xc0, !PT ;  /* 0x0000007f0bff7812 */ /* 0x004fda000780c0ff */
[----:B-1----:R1:W-:Y:S01]  /*26860*/  @!P0 SYNCS.ARRIVE.TRANS64 RZ, [R8+URZ], R6 ;  /* 0x0000000608ff89a7 */ /* 0x0023e2000800003f */
[----:B------:R-:W-:-:S13]  /*26870*/  PLOP3.LUT P0, PT, PT, PT, UP0, 0x80, 0x0 ;  /* 0x000000000000781c */ /* 0x000fda0003f0f008 */
[----:B-1----:R-:W-:Y:S05]  /*26880*/  @P0 BRA `(.L_x_568) ;  /* 0x0000000000040947 */ /* 0x002fea0003800000 */
[----:B------:R-:W-:Y:S01]  /*26890*/  BPT.TRAP 0x1 ;  /* 0x000000040000795c */ /* 0x000fe20000300000 */
.L_x_568:
[----:B------:R-:W-:-:S13]  /*268a0*/  ISETP.NE.AND P0, PT, R17, RZ, PT ;  /* 0x000000ff1100720c */ /* 0x000fda0003f05270 */
[----:B------:R-:W-:Y:S05]  /*268b0*/  @P0 BRA `(.L_x_569) ;  /* 0x0000000000040947 */ /* 0x000fea0003800000 */
[----:B------:R-:W-:Y:S01]  /*268c0*/  BPT.TRAP 0x1 ;  /* 0x000000040000795c */ /* 0x000fe20000300000 */
.L_x_569:
[----:B0-----:R-:W-:Y:S01]  /*268d0*/  IMAD R5, R4, 0x8000, R19 ;  /* 0x0000800004057824 */ /* 0x001fe200078e0213 */
[----:B------:R-:W-:Y:S01]  /*268e0*/  R2UR UR25, R8 ;  /* 0x00000000081972ca */ /* 0x000fe200000e0000 */
[----:B------:R-:W-:Y:S01]  /*268f0*/  VIADD R7, R7, 0xffffffff ;  /* 0xffffffff07077836 */ /* 0x000fe20000000000 */
[----:B------:R-:W-:Y:S01]  /*26900*/  R2UR UR27, R9 ;  /* 0x00000000091b72ca */ /* 0x000fe200000e0000 */
[----:B------:R-:W-:Y:S01]  /*26910*/  UIADD3 UR4, UP0, UR36, 0xf0, URZ ;  /* 0x000000f024047890 */ /* 0x000fe2000ff1e03f */
[----:B------:R-:W-:Y:S01]  /*26920*/  R2UR UR8, R5 ;  /* 0x00000000050872ca */ /* 0x000fe200000e0000 */
[----:B------:R-:W-:Y:S01]  /*26930*/  UIADD3 UR14, UP1, UR36, 0x1f0, URZ ;  /* 0x000001f0240e7890 */ /* 0x000fe2000ff3e03f */
[----:B------:R-:W-:Y:S01]  /*26940*/  R2UR UR28, R16 ;  /* 0x00000000101c72ca */ /* 0x000fe200000e0000 */
[----:B------:R-:W-:Y:S01]  /*26950*/  UIADD3.X UR5, URZ, UR37, URZ, UP0, !UPT ;  /* 0x000000253f057290 */ /* 0x000fe200087fe43f */
[----:B------:R-:W-:Y:S01]  /*26960*/  R2UR UR26, R0 ;  /* 0x00000000001a72ca */ /* 0x000fe200000e0000 */
[----:B------:R-:W-:Y:S01]  /*26970*/  VIADD R4, R4, 0x1 ;  /* 0x0000000104047836 */ /* 0x000fe20000000000 */
[----:B------:R-:W-:Y:S01]  /*26980*/  R2UR UR18, R10 ;  /* 0x000000000a1272ca */ /* 0x000fe200000e0000 */
[----:B------:R-:W-:Y:S01]  /*26990*/  UIADD3.X UR15, URZ, UR37, URZ, UP1, !UPT ;  /* 0x000000253f0f7290 */ /* 0x000fe20008ffe43f */
[----:B------:R-:W-:Y:S01]  /*269a0*/  R2UR UR11, R2 ;  /* 0x00000000020b72ca */ /* 0x000fe200000e0000 */
[----:B------:R-:W-:Y:S01]  /*269b0*/  UMOV UR6, 0x0 ;  /* 0x0000000000067882 */ /* 0x000fe20000000000 */
[----:B------:R-:W-:Y:S01]  /*269c0*/  ISETP.GT.AND P1, PT, R7, 0x1, PT ;  /* 0x000000010700780c */ /* 0x000fe20003f24270 */
[----:B------:R-:W-:Y:S01]  /*269d0*/  UMOV UR7, 0x10000000 ;  /* 0x1000000000077882 */ /* 0x000fe20000000000 */
[C---:B------:R-:W-:Y:S01]  /*269e0*/  ISETP.NE.AND P0, PT, R4.reuse, 0x3, PT ;  /* 0x000000030400780c */ /* 0x040fe20003f05270 */
[----:B------:R-:W-:Y:S01]  /*269f0*/  UIADD3 UR24, UR8, 0x800, URZ ;  /* 0x0000080008187890 */ /* 0x000fe2000fffe03f */
[----:B------:R-:W-:Y:S01]  /*26a00*/  VIADD R9, R9, 0x80 ;  /* 0x0000008009097836 */ /* 0x000fe20000000000 */
[----:B------:R-:W-:Y:S01]  /*26a10*/  UIADD3 UR16, UR8, 0x4800, URZ ;  /* 0x0000480008107890 */ /* 0x000fe2000fffe03f */
[----:B------:R-:W-:Y:S01]  /*26a20*/  SEL R6, RZ, 0x1, P0 ;  /* 0x00000001ff067807 */ /* 0x000fe20000000000 */
[----:B------:R-:W-:Y:S01]  /*26a30*/  UIADD3 UR8, UR8, 0x18800, URZ ;  /* 0x0001880008087890 */ /* 0x000fe2000fffe03f */
[----:B------:R-:W-:Y:S01]  /*26a40*/  SEL R4, R4, RZ, P0 ;  /* 0x000000ff04047207 */ /* 0x000fe20000000000 */
[----:B------:R-:W-:Y:S01]  /*26a50*/  UMOV UR17, UR25 ;  /* 0x0000001900117c82 */ /* 0x000fe20008000000 */
[----:B------:R-:W-:Y:S01]  /*26a60*/  UMOV UR19, UR27 ;  /* 0x0000001b00137c82 */ /* 0x000fe20008000000 */
[----:B------:R-:W-:Y:S01]  /*26a70*/  UMOV UR20, UR28 ;  /* 0x0000001c00147c82 */ /* 0x000fe20008000000 */
[----:B------:R0:W-:Y:S01]  /*26a80*/  UTMALDG.3D [UR24], [UR4], desc[UR6] ;  /* 0x00000618040075b4 */ /* 0x0001e20008011000 */
[----:B------:R-:W-:Y:S01]  /*26a90*/  UMOV UR9, UR25 ;  /* 0x0000001900097c82 */ /* 0x000fe20008000000 */
[----:B------:R-:W-:Y:S01]  /*26aa0*/  UMOV UR10, UR27 ;  /* 0x0000001b000a7c82 */ /* 0x000fe20008000000 */
[----:B------:R-:W-:Y:S01]  /*26ab0*/  UMOV UR12, UR28 ;  /* 0x0000001c000c7c82 */ /* 0x000fe20008000000 */
[----:B------:R-:W-:Y:S01]  /*26ac0*/  LOP3.LUT R3, R3, R6, RZ, 0x3c, !PT ;  /* 0x0000000603037212 */ /* 0x000fe200078e3cff */
[----:B------:R0:W-:Y:S01]  /*26ad0*/  UTMALDG.3D [UR16], [UR4], desc[UR6] ;  /* 0x00000610040075b4 */ /* 0x0001e20008011000 */
[----:B------:R0:W-:Y:S02]  /*26ae0*/  UTMALDG.3D [UR8], [UR14], desc[UR6] ;  /* 0x000006080e0075b4 */ /* 0x0001e40008011000 */
[----:B0-----:R-:W-:Y:S05]  /*26af0*/  @P1 BRA `(.L_x_570) ;  /* 0xfffffffc002c1947 */ /* 0x001fea000383ffff */
.L_x_564:
[----:B------:R-:W-:Y:S05]  /*26b00*/  BSYNC B6 ;  /* 0x0000000000067941 */ /* 0x000fea0003800000 */
.L_x_563:
[----:B------:R-:W2:Y:S01]  /*26b10*/  LDL.LU R6, [R1+0xc] ;  /* 0x00000c0001067983 */ /* 0x000ea20000300800 */
[----:B------:R-:W-:Y:S01]  /*26b20*/  IMAD.U32 R2, RZ, RZ, UR44 ;  /* 0x0000002cff027e24 */ /* 0x000fe2000f8e00ff */
[----:B------:R-:W-:Y:S02]  /*26b30*/  ULDC.64 UR4, c[0x0][0x650] ;  /* 0x0001940000047ab9 */ /* 0x000fe40000000a00 */
[----:B------:R-:W3:Y:S04]  /*26b40*/  LDL.LU R5, [R1+0x8] ;  /* 0x0000080001057983 */ /* 0x000ee80000300800 */
[----:B------:R-:W4:Y:S04]  /*26b50*/  LDL.LU R12, [R1+0x200] ;  /* 0x00020000010c7983 */ /* 0x000f280000300800 */
[----:B------:R-:W5:Y:S01]  /*26b60*/  LDL.LU R11, [R1+0x204] ;  /* 0x00020400010b7983 */ /* 0x000f620000300800 */
[----:B------:R-:W-:Y:S01]  /*26b70*/  IMAD.MOV.U32 R4, RZ, RZ, -0x1 ;  /* 0xffffffffff047424 */ /* 0x000fe200078e00ff */
[----:B------:R-:W-:Y:S01]  /*26b80*/  UISETP.GE.U32.AND UP0, UPT, UR44, 0x3, UPT ;  /* 0x000000032c00788c */ /* 0x000fe2000bf06070 */
[----:B------:R-:W-:Y:S01]  /*26b90*/  BSSY B0, `(.L_x_571) ;  /* 0x000007a000007945 */ /* 0x000fe20003800000 */
[----:B------:R-:W-:-:S04]  /*26ba0*/  IMAD.MOV.U32 R16, RZ, RZ, -0x1 ;  /* 0xffffffffff107424 */ /* 0x000fc800078e00ff */
[----:B------:R-:W-:Y:S02]  /*26bb0*/  PLOP3.LUT P1, PT, PT, PT, UP0, 0x80, 0x0 ;  /* 0x000000000000781c */ /* 0x000fe40003f2f008 */
[----:B--2---:R-:W-:-:S13]  /*26bc0*/  LOP3.LUT P0, RZ, R6, 0xff, RZ, 0xc0, !PT ;  /* 0x000000ff06ff7812 */ /* 0x004fda000780c0ff */
[----:B------:R-:W0:Y:S01]  /*26bd0*/  @P0 S2R R3, SR_CgaCtaId ;  /* 0x0000000000030919 */ /* 0x000e220000008800 */
[----:B------:R-:W-:-:S04]  /*26be0*/  @P0 MOV R0, 0x400 ;  /* 0x0000040000000802 */ /* 0x000fc80000000f00 */
[----:B0-----:R-:W-:-:S04]  /*26bf0*/  @P0 LEA R0, R3, R0, 0x18 ;  /* 0x0000000003000211 */ /* 0x001fc800078ec0ff */
[----:B------:R3:W-:Y:S02]  /*26c00*/  @P0 SYNCS.ARRIVE.TRANS64.A1T0 RZ, [R0+URZ+0x48], RZ ;  /* 0x000048ff00ff09a7 */ /* 0x0007e4000810003f */
[----:B---3--:R-:W-:-:S05]  /*26c10*/  VIADD R0, R5, UR44 ;  /* 0x0000002c05007c36 */ /* 0x008fca0008000000 */
[----:B------:R-:W-:-:S04]  /*26c20*/  ISETP.GT.U32.AND P0, PT, R0, 0x2, PT ;  /* 0x000000020000780c */ /* 0x000fc80003f04070 */
[----:B------:R-:W-:Y:S01]  /*26c30*/  ISETP.LT.U32.AND P0, PT, R2, 0x3, P0 ;  /* 0x000000030200780c */ /* 0x000fe20000701070 */
[----:B------:R-:W-:-:S05]  /*26c40*/  IMAD.WIDE.U32 R2, R0, -0x55555555, RZ ;  /* 0xaaaaaaab00027825 */ /* 0x000fca00078e00ff */
[----:B------:R-:W-:Y:S02]  /*26c50*/  SHF.R.U32.HI R5, RZ, 0x1, R3 ;  /* 0x00000001ff057819 */ /* 0x000fe40000011603 */
[----:B------:R-:W-:Y:S02]  /*26c60*/  SEL R3, RZ, 0x1, !P0 ;  /* 0x00000001ff037807 */ /* 0x000fe40004000000 */
[----:B-----5:R-:W-:Y:S02]  /*26c70*/  IADD3 R11, P0, R11, UR48, RZ ;  /* 0x000000300b0b7c10 */ /* 0x020fe4000ff1e0ff */
[----:B------:R-:W-:Y:S01]  /*26c80*/  LOP3.LUT R18, R18, R3, RZ, 0x3c, !PT ;  /* 0x0000000312127212 */ /* 0x000fe200078e3cff */
[----:B------:R-:W-:Y:S01]  /*26c90*/  IMAD R3, R5, -0x3, R0 ;  /* 0xfffffffd05037824 */ /* 0x000fe200078e0200 */
[----:B----4-:R-:W-:Y:S01]  /*26ca0*/  IADD3.X R12, R12, UR45, RZ, P0, !PT ;  /* 0x0000002d0c0c7c10 */ /* 0x010fe200087fe4ff */
[----:B------:R-:W-:Y:S01]  /*26cb0*/  STL [R1+0x204], R11 ;  /* 0x0002040b01007387 */ /* 0x000fe20000100800 */
[----:B------:R-:W-:-:S02]  /*26cc0*/  PRMT R2, RZ, 0x7610, R2 ;  /* 0x00007610ff027816 */ /* 0x000fc40000000002 */
[----:B------:R-:W-:Y:S01]  /*26cd0*/  ISETP.GE.U32.AND P0, PT, R11, UR4, PT ;  /* 0x000000040b007c0c */ /* 0x000fe2000bf06070 */
[----:B------:R-:W-:Y:S01]  /*26ce0*/  STL [R1+0x200], R12 ;  /* 0x0002000c01007387 */ /* 0x000fe20000100800 */
[----:B------:R-:W-:Y:S02]  /*26cf0*/  @P1 LOP3.LUT R18, R18, 0x1, R5, 0x78, !PT ;  /* 0x0000000112121812 */ /* 0x000fe400078e7805 */
[----:B------:R-:W-:Y:S01]  /*26d00*/  ISETP.GE.U32.AND.EX P0, PT, R12, UR5, PT, P0 ;  /* 0x000000050c007c0c */ /* 0x000fe2000bf06100 */
[----:B------:R0:W-:Y:S01]  /*26d10*/  STL [R1+0x8], R3 ;  /* 0x0000080301007387 */ /* 0x0001e20000100800 */
[----:B------:R-:W-:-:S03]  /*26d20*/  PRMT R0, RZ, 0x7610, R0 ;  /* 0x00007610ff007816 */ /* 0x000fc60000000000 */
[----:B------:R1:W-:Y:S01]  /*26d30*/  STL [R1+0x4], R4 ;  /* 0x0000040401007387 */ /* 0x0003e20000100800 */
[----:B0-----:R-:W-:-:S05]  /*26d40*/  IMAD.MOV.U32 R3, RZ, RZ, -0x1 ;  /* 0xffffffffff037424 */ /* 0x001fca00078e00ff */
[----:B------:R1:W-:Y:S04]  /*26d50*/  STL [R1], R3 ;  /* 0x0000000301007387 */ /* 0x0003e80000100800 */
[----:B------:R1:W-:Y:S01]  /*26d60*/  STL.S16 [R1+0xc], R2 ;  /* 0x00000c0201007387 */ /* 0x0003e20000100600 */
[----:B------:R-:W-:Y:S05]  /*26d70*/  @P0 BRA `(.L_x_572) ;  /* 0x00000004006c0947 */ /* 0x000fea0003800000 */
[----:B------:R-:W0:Y:S01]  /*26d80*/  S2R R0, SR_CTAID.X ;  /* 0x0000000000007919 */ /* 0x000e220000002500 */
[----:B------:R-:W-:Y:S01]  /*26d90*/  ULDC UR4, c[0x0][0x150] ;  /* 0x0000540000047ab9 */ /* 0x000fe20000000800 */
[----:B-1----:R-:W1:Y:S01]  /*26da0*/  LDC R3, c[0x0][0x144] ;  /* 0x00005100ff037b82 */ /* 0x002e620000000800 */
[----:B------:R-:W-:Y:S01]  /*26db0*/  UISETP.NE.AND UP0, UPT, UR42, URZ, UPT ;  /* 0x0000003f2a00728c */ /* 0x000fe2000bf05270 */
[----:B------:R-:W2:Y:S01]  /*26dc0*/  S2R R5, SR_CTAID.Y ;  /* 0x0000000000057919 */ /* 0x000ea20000002600 */
[----:B------:R-:W-:-:S04]  /*26dd0*/  ULDC UR7, c[0x0][0x630] ;  /* 0x00018c0000077ab9 */ /* 0x000fc80000000800 */
[----:B------:R-:W-:Y:S01]  /*26de0*/  PLOP3.LUT P0, PT, PT, PT, UP0, 0x80, 0x0 ;  /* 0x000000000000781c */ /* 0x000fe20003f0f008 */
[----:B------:R-:W3:Y:S01]  /*26df0*/  LDC R8, c[0x0][0x148] ;  /* 0x00005200ff087b82 */ /* 0x000ee20000000800 */
[----:B0-----:R-:W-:Y:S02]  /*26e00*/  I2FP.F32.U32 R2, R0 ;  /* 0x0000000000027245 */ /* 0x001fe40000201000 */
[----:B--2---:R-:W-:-:S03]  /*26e10*/  I2FP.F32.U32 R4, R5 ;  /* 0x0000000500047245 */ /* 0x004fc60000201000 */
[----:B------:R-:W-:Y:S01]  /*26e20*/  FMUL R2, R2, UR4 ;  /* 0x0000000402027c20 */ /* 0x000fe20008400000 */
[----:B------:R-:W-:Y:S02]  /*26e30*/  ULDC UR4, c[0x0][0x154] ;  /* 0x0000550000047ab9 */ /* 0x000fe40000000800 */
[----:B------:R-:W-:Y:S01]  /*26e40*/  FMUL R6, R4, UR4 ;  /* 0x0000000404067c20 */ /* 0x000fe20008400000 */
[----:B------:R-:W-:Y:S02]  /*26e50*/  ULDC.64 UR4, c[0x0][0x628] ;  /* 0x00018a0000047ab9 */ /* 0x000fe40000000a00 */
[----:B------:R-:W0:Y:S08]  /*26e60*/  F2I.U32.TRUNC.NTZ R2, R2 ;  /* 0x0000000200027305 */ /* 0x000e30000020f000 */
[----:B------:R-:W2:Y:S01]  /*26e70*/  F2I.U32.TRUNC.NTZ R6, R6 ;  /* 0x0000000600067305 */ /* 0x000ea2000020f000 */
[----:B0-----:R-:W-:-:S02]  /*26e80*/  IMAD.MOV R4, RZ, RZ, -R2 ;  /* 0x000000ffff047224 */ /* 0x001fc400078e0a02 */
[----:B------:R-:W-:Y:S02]  /*26e90*/  IMAD.MOV.U32 R2, RZ, RZ, R11 ;  /* 0x000000ffff027224 */ /* 0x000fe400078e000b */
[----:B-1----:R-:W-:Y:S02]  /*26ea0*/  IMAD R0, R3, R4, R0 ;  /* 0x0000000403007224 */ /* 0x002fe400078e0200 */
[----:B--2---:R-:W-:-:S04]  /*26eb0*/  IMAD.MOV R3, RZ, RZ, -R6 ;  /* 0x000000ffff037224 */ /* 0x004fc800078e0a06 */
[----:B---3--:R-:W-:Y:S01]  /*26ec0*/  @P0 IMAD R0, R8, R3, R5 ;  /* 0x0000000308000224 */ /* 0x008fe200078e0205 */
[----:B------:R-:W-:Y:S01]  /*26ed0*/  ISETP.NE.U32.AND P0, PT, RZ, UR4, PT ;  /* 0x00000004ff007c0c */ /* 0x000fe2000bf05070 */
[----:B------:R-:W-:-:S03]  /*26ee0*/  IMAD.MOV.U32 R3, RZ, RZ, R12 ;  /* 0x000000ffff037224 */ /* 0x000fc600078e000c */
[----:B------:R-:W-:-:S13]  /*26ef0*/  ISETP.NE.AND.EX P0, PT, RZ, UR5, PT, P0 ;  /* 0x00000005ff007c0c */ /* 0x000fda000bf05300 */
[----:B------:R-:W-:Y:S05]  /*26f00*/  @!P0 BRA `(.L_x_573) ;  /* 0x0000000000288947 */ /* 0x000fea0003800000 */
[----:B------:R-:W-:Y:S02]  /*26f10*/  ULDC UR6, c[0x0][0x634] ;  /* 0x00018d0000067ab9 */ /* 0x000fe40000000800 */
[----:B------:R-:W-:-:S05]  /*26f20*/  IADD3 R3, P0, R11, UR6, RZ ;  /* 0x000000060b037c10 */ /* 0x000fca000ff1e0ff */
[----:B------:R-:W-:-:S04]  /*26f30*/  IMAD.X R7, RZ, RZ, R12, P0 ;  /* 0x000000ffff077224 */ /* 0x000fc800000e060c */
[----:B------:R-:W-:-:S04]  /*26f40*/  IMAD.WIDE.U32 R4, R7, UR4, RZ ;  /* 0x0000000407047c25 */ /* 0x000fc8000f8e00ff */
[----:B------:R-:W-:-:S04]  /*26f50*/  IMAD.WIDE.U32 R4, P0, R3, UR5, R4 ;  /* 0x0000000503047c25 */ /* 0x000fc8000f800004 */
[----:B------:R-:W-:-:S04]  /*26f60*/  IMAD.WIDE.U32 R2, R3, UR4, RZ ;  /* 0x0000000403027c25 */ /* 0x000fc8000f8e00ff */
[----:B------:R-:W-:Y:S01]  /*26f70*/  IMAD.MOV.U32 R2, RZ, RZ, R5 ;  /* 0x000000ffff027224 */ /* 0x000fe200078e0005 */
[----:B------:R-:W-:Y:S01]  /*26f80*/  IADD3 RZ, P1, R3, R4, RZ ;  /* 0x0000000403ff7210 */ /* 0x000fe20007f3e0ff */
[----:B------:R-:W-:-:S04]  /*26f90*/  IMAD.X R3, RZ, RZ, RZ, P0 ;  /* 0x000000ffff037224 */ /* 0x000fc800000e06ff */
[----:B------:R-:W-:-:S08]  /*26fa0*/  IMAD.WIDE.U32.X R2, R7, UR5, R2, P1 ;  /* 0x0000000507027c25 */ /* 0x000fd000088e0402 */
.L_x_573:
[--C-:B------:R-:W-:Y:S01]  /*26fb0*/  SHF.R.U64 R16, R2, UR7, R3.reuse ;  /* 0x0000000702107c19 */ /* 0x100fe20008001203 */
[----:B------:R-:W-:Y:S01]  /*26fc0*/  ULDC.64 UR4, c[0x0][0x620] ;  /* 0x0001880000047ab9 */ /* 0x000fe20000000a00 */
[----:B------:R-:W-:Y:S01]  /*26fd0*/  SHF.R.U32.HI R2, RZ, UR7, R3 ;  /* 0x00000007ff027c19 */ /* 0x000fe20008011603 */
[----:B------:R-:W-:Y:S01]  /*26fe0*/  IMAD.MOV.U32 R3, RZ, RZ, R12 ;  /* 0x000000ffff037224 */ /* 0x000fe200078e000c */
[----:B------:R-:W-:Y:S01]  /*26ff0*/  IADD3 R7, P0, RZ, -R16, RZ ;  /* 0x80000010ff077210 */ /* 0x000fe20007f1e0ff */
[----:B------:R-:W-:-:S04]  /*27000*/  ULDC.64 UR6, c[0x0][0x640] ;  /* 0x0001900000067ab9 */ /* 0x000fc80000000a00 */
[----:B------:R-:W-:Y:S01]  /*27010*/  IMAD.X R2, RZ, RZ, ~R2, P0 ;  /* 0x000000ffff027224 */ /* 0x000fe200000e0e02 */
[----:B------:R-:W-:-:S03]  /*27020*/  ISETP.NE.U32.AND P0, PT, RZ, UR6, PT ;  /* 0x00000006ff007c0c */ /* 0x000fc6000bf05070 */
[----:B------:R-:W-:Y:S01]  /*27030*/  IMAD R2, R2, UR4, RZ ;  /* 0x0000000402027c24 */ /* 0x000fe2000f8e02ff */
[----:B------:R-:W-:-:S03]  /*27040*/  ISETP.NE.AND.EX P0, PT, RZ, UR7, PT, P0 ;  /* 0x00000007ff007c0c */ /* 0x000fc6000bf05300 */
[----:B------:R-:W-:Y:S02]  /*27050*/  IMAD R5, R7, UR5, R2 ;  /* 0x0000000507057c24 */ /* 0x000fe4000f8e0202 */
[----:B------:R-:W-:-:S04]  /*27060*/  IMAD.MOV.U32 R2, RZ, RZ, R11 ;  /* 0x000000ffff027224 */ /* 0x000fc800078e000b */
[----:B------:R-:W-:Y:S01]  /*27070*/  IMAD.WIDE.U32 R2, R7, UR4, R2 ;  /* 0x0000000407027c25 */ /* 0x000fe2000f8e0002 */
[----:B------:R-:W-:-:S03]  /*27080*/  ULDC UR4, c[0x0][0x618] ;  /* 0x0001860000047ab9 */ /* 0x000fc60000000800 */
[----:B------:R-:W-:-:S05]  /*27090*/  IMAD.IADD R3, R3, 0x1, R5 ;  /* 0x0000000103037824 */ /* 0x000fca00078e0205 */
[--C-:B------:R-:W-:Y:S02]  /*270a0*/  SHF.R.U64 R6, R2, UR4, R3.reuse ;  /* 0x0000000402067c19 */ /* 0x100fe40008001203 */
[----:B------:R-:W-:Y:S01]  /*270b0*/  SHF.R.U32.HI R3, RZ, UR4, R3 ;  /* 0x00000004ff037c19 */ /* 0x000fe20008011603 */
[----:B------:R-:W-:-:S03]  /*270c0*/  ULDC UR4, c[0x0][0x608] ;  /* 0x0001820000047ab9 */ /* 0x000fc60000000800 */
[--C-:B------:R-:W-:Y:S02]  /*270d0*/  SHF.R.U64 R7, R6, UR4, R3.reuse ;  /* 0x0000000406077c19 */ /* 0x100fe40008001203 */
[----:B------:R-:W-:Y:S01]  /*270e0*/  SHF.R.U32.HI R2, RZ, UR4, R3 ;  /* 0x00000004ff027c19 */ /* 0x000fe20008011603 */
[----:B------:R-:W-:-:S03]  /*270f0*/  ULDC UR4, c[0x0][0x658] ;  /* 0x0001960000047ab9 */ /* 0x000fc60000000800 */
[--C-:B------:R-:W-:Y:S02]  /*27100*/  SHF.R.U64 R8, R7, UR4, R2.reuse ;  /* 0x0000000407087c19 */ /* 0x100fe40008001202 */
[----:B------:R-:W-:-:S03]  /*27110*/  SHF.R.U32.HI R9, RZ, UR4, R2 ;  /* 0x00000004ff097c19 */ /* 0x000fc60008011602 */
[----:B------:R-:W-:Y:S02]  /*27120*/  IMAD.MOV.U32 R2, RZ, RZ, R8 ;  /* 0x000000ffff027224 */ /* 0x000fe400078e0008 */
[----:B------:R-:W-:Y:S01]  /*27130*/  IMAD.MOV.U32 R3, RZ, RZ, R9 ;  /* 0x000000ffff037224 */ /* 0x000fe200078e0009 */
[----:B------:R-:W-:Y:S06]  /*27140*/  @!P0 BRA `(.L_x_574) ;  /* 0x0000000000288947 */ /* 0x000fec0003800000 */
        /* <DEDUP_REMOVED lines=10> */
.L_x_574:
[----:B------:R-:W-:Y:S01]  /*271f0*/  ULDC UR4, c[0x0][0x648] ;  /* 0x0001920000047ab9 */ /* 0x000fe20000000800 */
[----:B------:R-:W-:Y:S01]  /*27200*/  LOP3.LUT R7, R7, UR38, RZ, 0xc0, !PT ;  /* 0x0000002607077c12 */ /* 0x000fe2000f8ec0ff */
[----:B------:R-:W-:Y:S01]  /*27210*/  UISETP.NE.AND UP0, UPT, UR42, URZ, UPT ;  /* 0x0000003f2a00728c */ /* 0x000fe2000bf05270 */
[----:B------:R-:W-:Y:S01]  /*27220*/  SHF.R.U64 R2, R2, UR4, R3 ;  /* 0x0000000402027c19 */ /* 0x000fe20008001203 */
[----:B------:R-:W-:-:S04]  /*27230*/  ULDC UR4, c[0x0][0x638] ;  /* 0x00018e0000047ab9 */ /* 0x000fc80000000800 */
[----:B------:R-:W-:Y:S01]  /*27240*/  IMAD.MOV R3, RZ, RZ, -R2 ;  /* 0x000000ffff037224 */ /* 0x000fe200078e0a02 */
[----:B------:R-:W-:Y:S01]  /*27250*/  PLOP3.LUT P0, PT, PT, PT, UP0, 0x40, 0x0 ;  /* 0x000000000000781c */ /* 0x000fe20003f0e808 */
[----:B------:R-:W-:Y:S01]  /*27260*/  IMAD R7, R2, UR39, R7 ;  /* 0x0000002702077c24 */ /* 0x000fe2000f8e0207 */
[----:B------:R-:W-:Y:S01]  /*27270*/  PLOP3.LUT P1, PT, PT, PT, UP0, 0x40, 0x0 ;  /* 0x000000000000781c */ /* 0x000fe20003f2e808 */
[----:B------:R-:W-:Y:S01]  /*27280*/  IMAD R8, R3, UR4, R8 ;  /* 0x0000000403087c24 */ /* 0x000fe2000f8e0208 */
[----:B------:R-:W-:Y:S01]  /*27290*/  ULDC UR4, c[0x0][0x610] ;  /* 0x0001840000047ab9 */ /* 0x000fe20000000800 */
[----:B------:R-:W-:Y:S01]  /*272a0*/  LOP3.LUT R3, R6, UR40, RZ, 0xc0, !PT ;  /* 0x0000002806037c12 */ /* 0x000fe2000f8ec0ff */
[----:B------:R-:W-:Y:S01]  /*272b0*/  IMAD R0, R7, UR4, R0 ;  /* 0x0000000407007c24 */ /* 0x000fe2000f8e0200 */
[----:B------:R-:W-:-:S03]  /*272c0*/  ULDC UR4, c[0x0][0x600] ;  /* 0x0001800000047ab9 */ /* 0x000fc60000000800 */
[----:B------:R-:W-:-:S05]  /*272d0*/  IMAD R3, R8, UR4, R3 ;  /* 0x0000000408037c24 */ /* 0x000fca000f8e0203 */
[----:B------:R-:W-:Y:S02]  /*272e0*/  SEL R4, R3, R0, P0 ;  /* 0x0000000003047207 */ /* 0x000fe40000000000 */
[----:B------:R-:W-:Y:S01]  /*272f0*/  SEL R2, R0, R3, P1 ;  /* 0x0000000300027207 */ /* 0x000fe20000800000 */
[----:B------:R-:W-:Y:S02]  /*27300*/  IMAD.MOV.U32 R0, RZ, RZ, 0x1 ;  /* 0x00000001ff007424 */ /* 0x000fe400078e00ff */
[----:B------:R0:W-:Y:S04]  /*27310*/  STL [R1], R4 ;  /* 0x0000000401007387 */ /* 0x0001e80000100800 */
[----:B------:R0:W-:Y:S02]  /*27320*/  STL [R1+0x4], R2 ;  /* 0x0000040201007387 */ /* 0x0001e40000100800 */
.L_x_572:
[----:B------:R-:W-:Y:S05]  /*27330*/  BSYNC B0 ;  /* 0x0000000000007941 */ /* 0x000fea0003800000 */
.L_x_571:
[----:B------:R-:W-:-:S13]  /*27340*/  LOP3.LUT P0, RZ, R0, 0xff, RZ, 0xc0, !PT ;  /* 0x000000ff00ff7812 */ /* 0x000fda000780c0ff */
[----:B------:R-:W-:Y:S05]  /*27350*/  @P0 BRA `(.L_x_575) ;  /* 0xfffffff0002c0947 */ /* 0x000fea000383ffff */
[----:B------:R-:W-:Y:S05]  /*27360*/  BSYNC B7 ;  /* 0x0000000000077941 */ /* 0x000fea0003800000 */
.L_x_561:
[----:B------:R-:W-:-:S03]  /*27370*/  UMOV UR4, 0xffffffff ;  /* 0xffffffff00047882 */ /* 0x000fc60000000000 */
[----:B------:R-:W-:Y:S05]  /*27380*/  BRA.DIV UR4, `(.L_x_576) ;  /* 0x00000006042c7947 */ /* 0x000fea000b800000 */
[----:B------:R-:W-:-:S13]  /*27390*/  ELECT P6, URZ, PT ;  /* 0x00000000003f782f */ /* 0x000fda00038c0000 */
.L_x_591:
[----:B------:R-:W-:Y:S04]  /*273a0*/  BSSY B0, `(.L_x_577) ;  /* 0x0000025000007945 */ /* 0x000fe80003800000 */
[----:B------:R-:W-:Y:S05]  /*273b0*/  @!P6 BRA `(.L_x_578) ;  /* 0x00000000008ce947 */ /* 0x000fea0003800000 */
[----:B------:R-:W-:-:S04]  /*273c0*/  ULOP3.LUT UR4, UR43, 0x2, URZ, 0xfc, !UPT ;  /* 0x000000022b047892 */ /* 0x000fc8000f8efc3f */
[----:B------:R-:W-:-:S06]  /*273d0*/  UISETP.NE.AND UP0, UPT, UR4, 0x3, UPT ;  /* 0x000000030400788c */ /* 0x000fcc000bf05270 */
[----:B------:R-:W-:-:S13]  /*273e0*/  PLOP3.LUT P0, PT, PT, PT, UP0, 0x80, 0x0 ;  /* 0x000000000000781c */ /* 0x000fda0003f0f008 */
[----:B------:R-:W-:Y:S05]  /*273f0*/  @!P0 BRA `(.L_x_579) ;  /* 0x0000000000048947 */ /* 0x000fea0003800000 */
[----:B------:R-:W-:Y:S01]  /*27400*/  BPT.TRAP 0x1 ;  /* 0x000000040000795c */ /* 0x000fe20000300000 */
.L_x_579:
[----:B01----:R-:W2:Y:S01]  /*27410*/  LDL R4, [R1+0x8] ;  /* 0x0000080001047983 */ /* 0x003ea20000100800 */
[----:B------:R-:W-:Y:S02]  /*27420*/  MOV R0, 0x400 ;  /* 0x0000040000007802 */ /* 0x000fe40000000f00 */
[----:B------:R-:W-:Y:S01]  /*27430*/  SHF.L.U32 R2, R18, 0x1f, RZ ;  /* 0x0000001f12027819 */ /* 0x000fe200000006ff */
[----:B------:R-:W0:Y:S02]  /*27440*/  S2R R3, SR_CgaCtaId ;  /* 0x0000000000037919 */ /* 0x000e240000008800 */
[----:B0-----:R-:W-:-:S05]  /*27450*/  LEA R0, R3, R0, 0x18 ;  /* 0x0000000003007211 */ /* 0x001fca00078ec0ff */
[----:B------:R-:W-:-:S04]  /*27460*/  VIADD R0, R0, 0x18 ;  /* 0x0000001800007836 */ /* 0x000fc80000000000 */
[----:B--2---:R-:W-:-:S04]  /*27470*/  IMAD R3, R4, 0x8, R0 ;  /* 0x0000000804037824 */ /* 0x004fc800078e0200 */
[----:B------:R-:W0:Y:S02]  /*27480*/  SYNCS.PHASECHK.TRANS64.TRYWAIT P0, [R3+URZ], R2 ;  /* 0x00000002030075a7 */ /* 0x000e24000800017f */
[----:B0-----:R-:W-:Y:S05]  /*27490*/  @!P0 BRA `(.L_x_580) ;  /* 0x0000000400088947 */ /* 0x001fea0003800000 */
.L_x_592:
[----:B------:R-:W0:Y:S02]  /*274a0*/  LDL.LU R4, [R1+0x8] ;  /* 0x0000080001047983 */ /* 0x000e240000300800 */
[----:B0-----:R-:W-:-:S05]  /*274b0*/  VIADD R2, R4, 0x1 ;  /* 0x0000000104027836 */ /* 0x001fca0000000000 */
[----:B------:R-:W-:-:S04]  /*274c0*/  ISETP.NE.AND P0, PT, R2, 0x3, PT ;  /* 0x000000030200780c */ /* 0x000fc80003f05270 */
[----:B------:R-:W-:Y:S02]  /*274d0*/  SEL R3, RZ, 0x1, P0 ;  /* 0x00000001ff037807 */ /* 0x000fe40000000000 */
[----:B------:R-:W-:Y:S02]  /*274e0*/  SEL R5, R2, RZ, P0 ;  /* 0x000000ff02057207 */ /* 0x000fe40000000000 */
[----:B------:R-:W-:-:S03]  /*274f0*/  LOP3.LUT R7, R18, R3, RZ, 0x3c, !PT ;  /* 0x0000000312077212 */ /* 0x000fc600078e3cff */
[----:B------:R-:W-:Y:S01]  /*27500*/  IMAD R3, R5, 0x8, R0 ;  /* 0x0000000805037824 */ /* 0x000fe200078e0200 */
[----:B------:R-:W-:-:S04]  /*27510*/  SHF.L.U32 R2, R7, 0x1f, RZ ;  /* 0x0000001f07027819 */ /* 0x000fc800000006ff */
[----:B------:R-:W0:Y:S02]  /*27520*/  SYNCS.PHASECHK.TRANS64.TRYWAIT P0, [R3+URZ], R2 ;  /* 0x00000002030075a7 */ /* 0x000e24000800017f */
[----:B0-----:R-:W-:Y:S05]  /*27530*/  @!P0 BRA `(.L_x_581) ;  /* 0x0000000000f48947 */ /* 0x001fea0003800000 */
.L_x_593:
[----:B0-----:R-:W-:-:S05]  /*27540*/  VIADD R2, R5, 0x1 ;  /* 0x0000000105027836 */ /* 0x001fca0000000000 */
[----:B------:R-:W-:-:S04]  /*27550*/  ISETP.NE.AND P0, PT, R2, 0x3, PT ;  /* 0x000000030200780c */ /* 0x000fc80003f05270 */
[----:B------:R-:W-:Y:S02]  /*27560*/  SEL R4, RZ, 0x1, P0 ;  /* 0x00000001ff047807 */ /* 0x000fe40000000000 */
[----:B------:R-:W-:Y:S02]  /*27570*/  SEL R3, R2, RZ, P0 ;  /* 0x000000ff02037207 */ /* 0x000fe40000000000 */
[----:B------:R-:W-:-:S03]  /*27580*/  LOP3.LUT R4, R7, R4, RZ, 0x3c, !PT ;  /* 0x0000000407047212 */ /* 0x000fc600078e3cff */
[----:B------:R-:W-:Y:S01]  /*27590*/  IMAD R3, R3, 0x8, R0 ;  /* 0x0000000803037824 */ /* 0x000fe200078e0200 */
[----:B------:R-:W-:-:S07]  /*275a0*/  SHF.L.U32 R0, R4, 0x1f, RZ ;  /* 0x0000001f04007819 */ /* 0x000fce00000006ff */
.L_x_582:
[----:B0-----:R0:W1:Y:S02]  /*275b0*/  SYNCS.PHASECHK.TRANS64.TRYWAIT P0, [R3+URZ], R0 ;  /* 0x00000000030075a7 */ /* 0x001064000800017f */
[----:B-1----:R-:W-:Y:S05]  /*275c0*/  @!P0 NANOSLEEP.SYNCS 0x989680 ;  /* 0x009896800000895d */ /* 0x002fea0003900000 */
[----:B------:R-:W1:Y:S02]  /*275d0*/  @!P0 SYNCS.PHASECHK.TRANS64 P0, [R3+URZ], R0 ;  /* 0x00000000030085a7 */ /* 0x000e64000800007f */
[----:B-1----:R-:W-:Y:S05]  /*275e0*/  @!P0 BRA `(.L_x_582) ;  /* 0xfffffffc00f08947 */ /* 0x002fea000383ffff */
.L_x_578:
[----:B------:R-:W-:Y:S05]  /*275f0*/  BSYNC B0 ;  /* 0x0000000000007941 */ /* 0x000fea0003800000 */
.L_x_577:
[----:B------:R-:W-:Y:S05]  /*27600*/  EXIT ;  /* 0x000000000000794d */ /* 0x000fea0003800000 */
.L_x_16:
[----:B------:R-:W-:Y:S02]  /*27610*/  IMAD.MOV.U32 R12, RZ, RZ, RZ ;  /* 0x000000ffff0c7224 */ /* 0x000fe400078e00ff */
[----:B------:R-:W-:Y:S02]  /*27620*/  IMAD.MOV.U32 R11, RZ, RZ, 0x1f ;  /* 0x0000001fff0b7424 */ /* 0x000fe400078e00ff */
[----:B------:R-:W-:-:S07]  /*27630*/  IMAD.MOV.U32 R15, RZ, RZ, -0x1 ;  /* 0xffffffffff0f7424 */ /* 0x000fce00078e00ff */
[----:B--2--5:R-:W-:Y:S05]  /*27640*/  WARPSYNC.COLLECTIVE R15, `(.L_x_583) ;  /* 0x000000000f087348 */ /* 0x024fea0003c00000 */
[----:B------:R0:W1:Y:S02]  /*27650*/  SHFL.IDX P6, R14, R13, R12, R11 ;  /* 0x0000000c0d0e7389 */ /* 0x00006400000c000b */
[----:B012--5:R-:W-:Y:S01]  /*27660*/  ENDCOLLECTIVE ;  /* 0x000000000000791b */ /* 0x027fe20003800000 */
.L_x_583:
[----:B------:R-:W-:Y:S05]  /*27670*/  BRA `(.L_x_584) ;  /* 0xfffffd9c00a87947 */ /* 0x000fea000383ffff */
.L_x_20:
[----:B-1----:R1:W3:Y:S02]  /*27680*/  SYNCS.PHASECHK.TRANS64.TRYWAIT P1, [R3+URZ], R0 ;  /* 0x00000000030075a7 */ /* 0x0022e4000802017f */
[----:B---3--:R-:W-:Y:S05]  /*27690*/  @!P1 NANOSLEEP.SYNCS 0x989680 ;  /* 0x009896800000995d */ /* 0x008fea0003900000 */
[----:B------:R-:W3:Y:S02]  /*276a0*/  @!P1 SYNCS.PHASECHK.TRANS64 P1, [R3+URZ], R0 ;  /* 0x00000000030095a7 */ /* 0x000ee4000802007f */
[----:B---3--:R-:W-:Y:S05]  /*276b0*/  @!P1 BRA `(.L_x_20) ;  /* 0xfffffffc00f09947 */ /* 0x008fea000383ffff */
[----:B------:R-:W-:Y:S05]  /*276c0*/  BRA `(.L_x_19) ;  /* 0xfffffd9c00d47947 */ /* 0x000fea000383ffff */
.L_x_25:
[----:B0-----:R0:W1:Y:S02]  /*276d0*/  SYNCS.PHASECHK.TRANS64.TRYWAIT P1, [R3+URZ], R0 ;  /* 0x00000000030075a7 */ /* 0x001064000802017f */
[----:B-1----:R-:W-:Y:S05]  /*276e0*/  @!P1 NANOSLEEP.SYNCS 0x989680 ;  /* 0x009896800000995d */ /* 0x002fea0003900000 */
[----:B------:R-:W1:Y:S02]  /*276f0*/  @!P1 SYNCS.PHASECHK.TRANS64 P1, [R3+URZ], R0 ;  /* 0x00000000030095a7 */ /* 0x000e64000802007f */
[----:B-1----:R-:W-:Y:S05]  /*27700*/  @!P1 BRA `(.L_x_25) ;  /* 0xfffffffc00f09947 */ /* 0x002fea000383ffff */
[----:B------:R-:W-:Y:S05]  /*27710*/  BRA `(.L_x_24) ;  /* 0xfffffdf400bc7947 */ /* 0x000fea000383ffff */
.L_x_33:
[----:B0-----:R0:W1:Y:S02]  /*27720*/  SYNCS.PHASECHK.TRANS64.TRYWAIT P1, [R11+URZ], R10 ;  /* 0x0000000a0b0075a7 */ /* 0x001064000802017f */
[----:B-1----:R-:W-:Y:S05]  /*27730*/  @!P1 NANOSLEEP.SYNCS 0x989680 ;  /* 0x009896800000995d */ /* 0x002fea0003900000 */
[----:B------:R-:W1:Y:S02]  /*27740*/  @!P1 SYNCS.PHASECHK.TRANS64 P1, [R11+URZ], R10 ;  /* 0x0000000a0b0095a7 */ /* 0x000e64000802007f */
[----:B-1----:R-:W-:Y:S05]  /*27750*/  @!P1 BRA `(.L_x_33) ;  /* 0xfffffffc00f09947 */ /* 0x002fea000383ffff */
[----:B------:R-:W-:Y:S05]  /*27760*/  BRA `(.L_x_32) ;  /* 0xfffffe4000ac7947 */ /* 0x000fea000383ffff */
.L_x_562:
[----:B------:R-:W-:Y:S01]  /*27770*/  BSSY B0, `(.L_x_585) ;  /* 0x0000006000007945 */ /* 0x000fe20003800000 */
[----:B------:R-:W-:-:S07]  /*27780*/  IMAD.MOV.U32 R15, RZ, RZ, -0x1 ;  /* 0xffffffffff0f7424 */ /* 0x000fce00078e00ff */
[----:B------:R-:W-:Y:S05]  /*27790*/  WARPSYNC.COLLECTIVE R15, `(.L_x_586) ;  /* 0x000000000f0c7348 */ /* 0x000fea0003c00000 */
[----:B------:R-:W-:Y:S02]  /*277a0*/  ELECT P6, UR62, PT ;  /* 0x00000000003e782f */ /* 0x000fe400038c0000 */
[----:B------:R-:W-:Y:S01]  /*277b0*/  MOV R14, UR62 ;  /* 0x0000003e000e7c02 */ /* 0x000fe20008000f00 */
[----:B------:R-:W-:Y:S10]  /*277c0*/  ENDCOLLECTIVE ;  /* 0x000000000000791b */ /* 0x000ff40003800000 */
.L_x_586:
[----:B------:R-:W-:Y:S05]  /*277d0*/  BSYNC B0 ;  /* 0x0000000000007941 */ /* 0x000fea0003800000 */
.L_x_585:
[----:B------:R-:W-:Y:S05]  /*277e0*/  BRA `(.L_x_587) ;  /* 0xffffffec00147947 */ /* 0x000fea000383ffff */
.L_x_567:
[----:B0-----:R0:W2:Y:S02]  /*277f0*/  SYNCS.PHASECHK.TRANS64.TRYWAIT P0, [R8+URZ+0x18], R5 ;  /* 0x00001805080075a7 */ /* 0x0010a4000800017f */
[----:B--2---:R-:W-:Y:S05]  /*27800*/  @!P0 NANOSLEEP.SYNCS 0x989680 ;  /* 0x009896800000895d */ /* 0x004fea0003900000 */
[----:B------:R-:W2:Y:S02]  /*27810*/  @!P0 SYNCS.PHASECHK.TRANS64 P0, [R8+URZ+0x18], R5 ;  /* 0x00001805080085a7 */ /* 0x000ea4000800007f */
[----:B--2---:R-:W-:Y:S05]  /*27820*/  @!P0 BRA `(.L_x_567) ;  /* 0xfffffffc00f08947 */ /* 0x004fea000383ffff */
[----:B------:R-:W-:Y:S05]  /*27830*/  BRA `(.L_x_588) ;  /* 0xffffffec00f87947 */ /* 0x000fea000383ffff */
.L_x_576:
[----:B------:R-:W-:Y:S01]  /*27840*/  BSSY B0, `(.L_x_589) ;  /* 0x0000006000007945 */ /* 0x000fe20003800000 */
[----:B------:R-:W-:-:S07]  /*27850*/  IMAD.MOV.U32 R15, RZ, RZ, -0x1 ;  /* 0xffffffffff0f7424 */ /* 0x000fce00078e00ff */
[----:B01----:R-:W-:Y:S05]  /*27860*/  WARPSYNC.COLLECTIVE R15, `(.L_x_590) ;  /* 0x000000000f0c7348 */ /* 0x003fea0003c00000 */
[----:B------:R-:W-:Y:S02]  /*27870*/  ELECT P6, UR62, PT ;  /* 0x00000000003e782f */ /* 0x000fe400038c0000 */
[----:B------:R-:W-:Y:S01]  /*27880*/  MOV R14, UR62 ;  /* 0x0000003e000e7c02 */ /* 0x000fe20008000f00 */
[----:B01----:R-:W-:Y:S10]  /*27890*/  ENDCOLLECTIVE ;  /* 0x000000000000791b */ /* 0x003ff40003800000 */
.L_x_590:
[----:B------:R-:W-:Y:S05]  /*278a0*/  BSYNC B0 ;  /* 0x0000000000007941 */ /* 0x000fea0003800000 */
.L_x_589:
[----:B------:R-:W-:Y:S05]  /*278b0*/  BRA `(.L_x_591) ;  /* 0xfffffff800b87947 */ /* 0x000fea000383ffff */
.L_x_580:
[----:B0-----:R0:W1:Y:S02]  /*278c0*/  SYNCS.PHASECHK.TRANS64.TRYWAIT P0, [R3+URZ], R2 ;  /* 0x00000002030075a7 */ /* 0x001064000800017f */
[----:B-1----:R-:W-:Y:S05]  /*278d0*/  @!P0 NANOSLEEP.SYNCS 0x989680 ;  /* 0x009896800000895d */ /* 0x002fea0003900000 */
[----:B------:R-:W1:Y:S02]  /*278e0*/  @!P0 SYNCS.PHASECHK.TRANS64 P0, [R3+URZ], R2 ;  /* 0x00000002030085a7 */ /* 0x000e64000800007f */
[----:B-1----:R-:W-:Y:S05]  /*278f0*/  @!P0 BRA `(.L_x_580) ;  /* 0xfffffffc00f08947 */ /* 0x002fea000383ffff */
[----:B------:R-:W-:Y:S05]  /*27900*/  BRA `(.L_x_592) ;  /* 0xfffffff800e47947 */ /* 0x000fea000383ffff */
.L_x_581:
[----:B0-----:R0:W1:Y:S02]  /*27910*/  SYNCS.PHASECHK.TRANS64.TRYWAIT P0, [R3+URZ], R2 ;  /* 0x00000002030075a7 */ /* 0x001064000800017f */
[----:B-1----:R-:W-:Y:S05]  /*27920*/  @!P0 NANOSLEEP.SYNCS 0x989680 ;  /* 0x009896800000895d */ /* 0x002fea0003900000 */
[----:B------:R-:W1:Y:S02]  /*27930*/  @!P0 SYNCS.PHASECHK.TRANS64 P0, [R3+URZ], R2 ;  /* 0x00000002030085a7 */ /* 0x000e64000800007f */
[----:B-1----:R-:W-:Y:S05]  /*27940*/  @!P0 BRA `(.L_x_581) ;  /* 0xfffffffc00f08947 */ /* 0x002fea000383ffff */
[----:B------:R-:W-:Y:S05]  /*27950*/  BRA `(.L_x_593) ;  /* 0xfffffff800f87947 */ /* 0x000fea000383ffff */
.L_x_594:
[----:B------:R-:W-:-:S00]  /*27960*/  BRA `(.L_x_594) ;  /* 0xfffffffc00fc7947 */ /* 0x000fc0000383ffff */
[----:B------:R-:W-:-:S00]  /*27970*/  NOP ;  /* 0x0000000000007918 */ /* 0x000fc00000000000 */
        /* <DEDUP_REMOVED lines=8> */
.L_x_595:


//--------------------- .nv.global.init           --------------------------
	.section	.nv.global.init,"aw",@progbits
.nv.global.init:
	.type		$str$24,@object
	.size		$str$24,($str$25 - $str$24)
$str$24:
        /*0000*/ 	.byte	0x28, 0x61, 0x64, 0x64, 0x72, 0x65, 0x73, 0x73, 0x20, 0x26, 0x20, 0x6d, 0x61, 0x73, 0x6b, 0x29
        /*0010*/ 	.byte	0x20, 0x3d, 0x3d, 0x20, 0x30, 0x00
	.type		$str$25,@object
	.size		$str$25,(__unnamed_2 - $str$25)
$str$25:
        /*0016*/ 	.byte	0x2f, 0x74, 0x6d, 0x70, 0x2f, 0x63, 0x75, 0x74, 0x6c, 0x61, 0x73, 0x73, 0x5f, 0x73, 0x77, 0x65
        /*0026*/ 	.byte	0x65, 0x70, 0x5f, 0x73, 0x72, 0x63, 0x2f, 0x69, 0x6e, 0x63, 0x6c, 0x75, 0x64, 0x65, 0x2f, 0x63
        /*0036*/ 	.byte	0x75, 0x74, 0x65, 0x2f, 0x70, 0x6f, 0x69, 0x6e, 0x74, 0x65, 0x72, 0x5f, 0x66, 0x6c, 0x61, 0x67
        /*0046*/ 	.byte	0x67, 0x65, 0x64, 0x2e, 0x68, 0x70, 0x70, 0x00
	.type		__unnamed_2,@object
	.size		__unnamed_2,(__unnamed_1 - __unnamed_2)
__unnamed_2:
        /* <DEDUP_REMOVED lines=30> */
	.type		__unnamed_1,@object
	.size		__unnamed_1,(.L_0 - __unnamed_1)
__unnamed_1:
        /* <DEDUP_REMOVED lines=29> */
        /*03f2*/ 	.byte	0x3e, 0x3e, 0x3e, 0x3e, 0x20, 0x26, 0x5d, 0x00
.L_0:


//--------------------- .nv.shared._ZN7cutlass13device_kernelINS_4gemm6kernel13GemmUniversalIN4cute5tupleIJiiiiEEENS1_10collective13CollectiveMmaINS1_39MainloopSm90TmaGmmaRmemAWarpSpecializedILi3ENS5_IJNS4_1CILi1EEESB_SB_EEENS1_35KernelTmaWarpSpecializedCooperativeEEENS5_IJNSA_ILi256EEESF_NSA_ILi128EEEEEENS_12float_e4m3_tENS5_IJSB_llEEESI_NS5_IJlSB_lEEENS4_8TiledMMAINS4_8MMA_AtomIJNS4_4SM904GMMA31MMA_64x256x32_F32E4M3E4M3_RS_TNILNSO_7ScaleInE1ELSQ_1EEEEEENS4_6LayoutINS5_IJNSA_ILi2EEESB_SB_EEENS5_IJSB_NSA_ILi0EEESW_EEEEENS5_IJNS4_10UnderscoreESZ_SZ_EEEEENS4_13SM90_TMA_LOADENS4_14ComposedLayoutINS4_7SwizzleILi3ELi4ELi3EEENS4_18smem_ptr_flag_bitsILi8EEENST_INS5_IJSG_NSA_ILi8EEEEEENS5_IJSB_SG_EEEEEEENS4_9Copy_AtomIJNS4_39AutoVectorizingCopyWithAssumedAlignmentILi128EEESI_EEENS4_8identityES12_NS13_IS15_S17_NST_INS5_IJS18_SG_EEENS5_IJSG_SB_EEEEEEEvS1H_EENS_8epilogue10collective6detail29Sm90TmaWarpSpecializedAdapterINS1O_15DefaultEpilogueISI_SK_SK_NS1N_6thread17LinearCombinationISI_Li1EffLNS1S_9ScaleType4KindE0ELNS_15FloatRoundStyleE2ESI_EENS1_15EpilogueDefaultEEEEEvvEEEEvNT_6ParamsE --------------------------
	.section	.nv.shared._ZN7cutlass13device_kernelINS_4gemm6kernel13GemmUniversalIN4cute5tupleIJiiiiEEENS1_10collective13CollectiveMmaINS1_39MainloopSm90TmaGmmaRmemAWarpSpecializedILi3ENS5_IJNS4_1CILi1EEESB_SB_EEENS1_35KernelTmaWarpSpecializedCooperativeEEENS5_IJNSA_ILi256EEESF_NSA_ILi128EEEEEENS_12float_e4m3_tENS5_IJSB_llEEESI_NS5_IJlSB_lEEENS4_8TiledMMAINS4_8MMA_AtomIJNS4_4SM904GMMA31MMA_64x256x32_F32E4M3E4M3_RS_TNILNSO_7ScaleInE1ELSQ_1EEEEEENS4_6LayoutINS5_IJNSA_ILi2EEESB_SB_EEENS5_IJSB_NSA_ILi0EEESW_EEEEENS5_IJNS4_10UnderscoreESZ_SZ_EEEEENS4_13SM90_TMA_LOADENS4_14ComposedLayoutINS4_7SwizzleILi3ELi4ELi3EEENS4_18smem_ptr_flag_bitsILi8EEENST_INS5_IJSG_NSA_ILi8EEEEEENS5_IJSB_SG_EEEEEEENS4_9Copy_AtomIJNS4_39AutoVectorizingCopyWithAssumedAlignmentILi128EEESI_EEENS4_8identityES12_NS13_IS15_S17_NST_INS5_IJS18_SG_EEENS5_IJSG_SB_EEEEEEEvS1H_EENS_8epilogue10collective6detail29Sm90TmaWarpSpecializedAdapterINS1O_15DefaultEpilogueISI_SK_SK_NS1N_6thread17LinearCombinationISI_Li1EffLNS1S_9ScaleType4KindE0ELNS_15FloatRoundStyleE2ESI_EENS1_15EpilogueDefaultEEEEEvvEEEEvNT_6ParamsE,"aw",@nobits
	.sectionflags	@""
	.align	16
	.zero		1024


//--------------------- .nv.shared.reserved.0     --------------------------
	.section	.nv.shared.reserved.0,"aw",@nobits
	.weak		__nv_reservedSMEM_offset_0_alias
	.size		__nv_reservedSMEM_offset_0_alias, 0, 0
	.other		__nv_reservedSMEM_offset_0_alias,@"STO_CUDA_RESERVED_SHARED STV_DEFAULT"
__nv_reservedSMEM_offset_0_alias:
	.zero		0


//--------------------- .nv.global                --------------------------
	.section	.nv.global,"aw",@nobits
.nv.global:
	.type		_ZN40_INTERNAL_3bb0d882_4_k_cu_c6d976fa_214684cute1_E,@object
	.size		_ZN40_INTERNAL_3bb0d882_4_k_cu_c6d976fa_214684cute1_E,(_ZN40_INTERNAL_3bb0d882_4_k_cu_c6d976fa_214684cuda3std3__45__cpo6cbeginE - _ZN40_INTERNAL_3bb0d882_4_k_cu_c6d976fa_214684cute1_E)
_ZN40_INTERNAL_3bb0d882_4_k_cu_c6d976fa_214684cute1_E:
	.zero		1
	.type		_ZN40_INTERNAL_3bb0d882_4_k_cu_c6d976fa_214684cuda3std3__45__cpo6cbeginE,@object
	.size		_ZN40_INTERNAL_3bb0d882_4_k_cu_c6d976fa_214684cuda3std3__45__cpo6cbeginE,(_ZN40_INTERNAL_3bb0d882_4_k_cu_c6d976fa_214684cuda3std3__48in_placeE - _ZN40_INTERNAL_3bb0d882_4_k_cu_c6d976fa_214684cuda3std3__45__cpo6cbeginE)
_ZN40_INTERNAL_3bb0d882_4_k_cu_c6d976fa_214684cuda3std3__45__cpo6cbeginE:
	.zero		1
	.type		_ZN40_INTERNAL_3bb0d882_4_k_cu_c6d976fa_214684cuda3std3__48in_placeE,@object
	.size		_ZN40_INTERNAL_3bb0d882_4_k_cu_c6d976fa_214684cuda3std3__48in_placeE,(_ZN40_INTERNAL_3bb0d882_4_k_cu_c6d976fa_214684cuda3std6ranges3__45__cpo9iter_moveE - _ZN40_INTERNAL_3bb0d882_4_k_cu_c6d976fa_214684cuda3std3__48in_placeE)
_ZN40_INTERNAL_3bb0d882_4_k_cu_c6d976fa_214684cuda3std3__48in_placeE:
	.zero		1
	.type		_ZN40_INTERNAL_3bb0d882_4_k_cu_c6d976fa_214684cuda3std6ranges3__45__cpo9iter_moveE,@object
	.size		_ZN40_INTERNAL_3bb0d882_4_k_cu_c6d976fa_214684cuda3std6ranges3__45__cpo9iter_moveE,(_ZN40_INTERNAL_3bb0d882_4_k_cu_c6d976fa_214684cuda3std3__45__cpo5beginE - _ZN40_INTERNAL_3bb0d882_4_k_cu_c6d976fa_214684cuda3std6ranges3__45__cpo9iter_moveE)
_ZN40_INTERNAL_3bb0d882_4_k_cu_c6d976fa_214684cuda3std6ranges3__45__cpo9iter_moveE:
	.zero		1
	.type		_ZN40_INTERNAL_3bb0d882_4_k_cu_c6d976fa_214684cuda3std3__45__cpo5beginE,@object
	.size		_ZN40_INTERNAL_3bb0d882_4_k_cu_c6d976fa_214684cuda3std3__45__cpo5beginE,(_ZN40_INTERNAL_3bb0d882_4_k_cu_c6d976fa_214684cuda3std3__442_GLOBAL__N__3bb0d882_4_k_cu_c6d976fa_214686ignoreE - _ZN40_INTERNAL_3bb0d882_4_k_cu_c6d976fa_214684cuda3std3__45__cpo5beginE)
_ZN40_INTERNAL_3bb0d882_4_k_cu_c6d976fa_214684cuda3std3__45__cpo5beginE:
	.zero		1
	.type		_ZN40_INTERNAL_3bb0d882_4_k_cu_c6d976fa_214684cuda3std3__442_GLOBAL__N__3bb0d882_4_k_cu_c6d976fa_214686ignoreE,@object
	.size		_ZN40_INTERNAL_3bb0d882_4_k_cu_c6d976fa_214684cuda3std3__442_GLOBAL__N__3bb0d882_4_k_cu_c6d976fa_214686ignoreE,(_ZN40_INTERNAL_3bb0d882_4_k_cu_c6d976fa_214684cute7productE - _ZN40_INTERNAL_3bb0d882_4_k_cu_c6d976fa_214684cuda3std3__442_GLOBAL__N__3bb0d882_4_k_cu_c6d976fa_214686ignoreE)
_ZN40_INTERNAL_3bb0d882_4_k_cu_c6d976fa_214684cuda3std3__442_GLOBAL__N__3bb0d882_4_k_cu_c6d976fa_214686ignoreE:
	.zero		1
	.type		_ZN40_INTERNAL_3bb0d882_4_k_cu_c6d976fa_214684cute7productE,@object
	.size		_ZN40_INTERNAL_3bb0d882_4_k_cu_c6d976fa_214684cute7productE,(_ZN40_INTERNAL_3bb0d882_4_k_cu_c6d976fa_214684cuda3std3__45__cpo3endE - _ZN40_INTERNAL_3bb0d882_4_k_cu_c6d976fa_214684cute7productE)
_ZN40_INTERNAL_3bb0d882_4_k_cu_c6d976fa_214684cute7productE:
	.zero		1
	.type		_ZN40_INTERNAL_3bb0d882_4_k_cu_c6d976fa_214684cuda3std3__45__cpo3endE,@object
	.size		_ZN40_INTERNAL_3bb0d882_4_k_cu_c6d976fa_214684cuda3std3__45__cpo3endE,(_ZN40_INTERNAL_3bb0d882_4_k_cu_c6d976fa_214684cuda3std3__419piecewise_constructE - _ZN40_INTERNAL_3bb0d882_4_k_cu_c6d976fa_214684cuda3std3__45__cpo3endE)
_ZN40_INTERNAL_3bb0d882_4_k_cu_c6d976fa_214684cuda3std3__45__cpo3endE:
	.zero		1
	.type		_ZN40_INTERNAL_3bb0d882_4_k_cu_c6d976fa_214684cuda3std3__419piecewise_constructE,@object
	.size		_ZN40_INTERNAL_3bb0d882_4_k_cu_c6d976fa_214684cuda3std3__419piecewise_constructE,(_ZN40_INTERNAL_3bb0d882_4_k_cu_c6d976fa_214684cuda3std3__45__cpo4cendE - _ZN40_INTERNAL_3bb0d882_4_k_cu_c6d976fa_214684cuda3std3__419piecewise_constructE)
_ZN40_INTERNAL_3bb0d882_4_k_cu_c6d976fa_214684cuda3std3__419piecewise_constructE:
	.zero		1
	.type		_ZN40_INTERNAL_3bb0d882_4_k_cu_c6d976fa_214684cuda3std3__45__cpo4cendE,@object
	.size		_ZN40_INTERNAL_3bb0d882_4_k_cu_c6d976fa_214684cuda3std3__45__cpo4cendE,(_ZN40_INTERNAL_3bb0d882_4_k_cu_c6d976fa_214684cuda3std6ranges3__45__cpo4swapE - _ZN40_INTERNAL_3bb0d882_4_k_cu_c6d976fa_214684cuda3std3__45__cpo4cendE)
_ZN40_INTERNAL_3bb0d882_4_k_cu_c6d976fa_214684cuda3std3__45__cpo4cendE:
	.zero		1
	.type		_ZN40_INTERNAL_3bb0d882_4_k_cu_c6d976fa_214684cuda3std6ranges3__45__cpo4swapE,@object
	.size		_ZN40_INTERNAL_3bb0d882_4_k_cu_c6d976fa_214684cuda3std6ranges3__45__cpo4swapE,(.L_9 - _ZN40_INTERNAL_3bb0d882_4_k_cu_c6d976fa_214684cuda3std6ranges3__45__cpo4swapE)
_ZN40_INTERNAL_3bb0d882_4_k_cu_c6d976fa_214684cuda3std6ranges3__45__cpo4swapE:
	.zero		1
.L_9:


//--------------------- .nv.constant0._ZN7cutlass13device_kernelINS_4gemm6kernel13GemmUniversalIN4cute5tupleIJiiiiEEENS1_10collective13CollectiveMmaINS1_39MainloopSm90TmaGmmaRmemAWarpSpecializedILi3ENS5_IJNS4_1CILi1EEESB_SB_EEENS1_35KernelTmaWarpSpecializedCooperativeEEENS5_IJNSA_ILi256EEESF_NSA_ILi128EEEEEENS_12float_e4m3_tENS5_IJSB_llEEESI_NS5_IJlSB_lEEENS4_8TiledMMAINS4_8MMA_AtomIJNS4_4SM904GMMA31MMA_64x256x32_F32E4M3E4M3_RS_TNILNSO_7ScaleInE1ELSQ_1EEEEEENS4_6LayoutINS5_IJNSA_ILi2EEESB_SB_EEENS5_IJSB_NSA_ILi0EEESW_EEEEENS5_IJNS4_10UnderscoreESZ_SZ_EEEEENS4_13SM90_TMA_LOADENS4_14ComposedLayoutINS4_7SwizzleILi3ELi4ELi3EEENS4_18smem_ptr_flag_bitsILi8EEENST_INS5_IJSG_NSA_ILi8EEEEEENS5_IJSB_SG_EEEEEEENS4_9Copy_AtomIJNS4_39AutoVectorizingCopyWithAssumedAlignmentILi128EEESI_EEENS4_8identityES12_NS13_IS15_S17_NST_INS5_IJS18_SG_EEENS5_IJSG_SB_EEEEEEEvS1H_EENS_8epilogue10collective6detail29Sm90TmaWarpSpecializedAdapterINS1O_15DefaultEpilogueISI_SK_SK_NS1N_6thread17LinearCombinationISI_Li1EffLNS1S_9ScaleType4KindE0ELNS_15FloatRoundStyleE2ESI_EENS1_15EpilogueDefaultEEEEEvvEEEEvNT_6ParamsE --------------------------
	.section	.nv.constant0._ZN7cutlass13device_kernelINS_4gemm6kernel13GemmUniversalIN4cute5tupleIJiiiiEEENS1_10collective13CollectiveMmaINS1_39MainloopSm90TmaGmmaRmemAWarpSpecializedILi3ENS5_IJNS4_1CILi1EEESB_SB_EEENS1_35KernelTmaWarpSpecializedCooperativeEEENS5_IJNSA_ILi256EEESF_NSA_ILi128EEEEEENS_12float_e4m3_tENS5_IJSB_llEEESI_NS5_IJlSB_lEEENS4_8TiledMMAINS4_8MMA_AtomIJNS4_4SM904GMMA31MMA_64x256x32_F32E4M3E4M3_RS_TNILNSO_7ScaleInE1ELSQ_1EEEEEENS4_6LayoutINS5_IJNSA_ILi2EEESB_SB_EEENS5_IJSB_NSA_ILi0EEESW_EEEEENS5_IJNS4_10UnderscoreESZ_SZ_EEEEENS4_13SM90_TMA_LOADENS4_14ComposedLayoutINS4_7SwizzleILi3ELi4ELi3EEENS4_18smem_ptr_flag_bitsILi8EEENST_INS5_IJSG_NSA_ILi8EEEEEENS5_IJSB_SG_EEEEEEENS4_9Copy_AtomIJNS4_39AutoVectorizingCopyWithAssumedAlignmentILi128EEESI_EEENS4_8identityES12_NS13_IS15_S17_NST_INS5_IJS18_SG_EEENS5_IJSG_SB_EEEEEEEvS1H_EENS_8epilogue10collective6detail29Sm90TmaWarpSpecializedAdapterINS1O_15DefaultEpilogueISI_SK_SK_NS1N_6thread17LinearCombinationISI_Li1EffLNS1S_9ScaleType4KindE0ELNS_15FloatRoundStyleE2ESI_EENS1_15EpilogueDefaultEEEEEvvEEEEvNT_6ParamsE,"a",@progbits
	.sectionflags	@""
	.align	4
.nv.constant0._ZN7cutlass13device_kernelINS_4gemm6kernel13GemmUniversalIN4cute5tupleIJiiiiEEENS1_10collective13CollectiveMmaINS1_39MainloopSm90TmaGmmaRmemAWarpSpecializedILi3ENS5_IJNS4_1CILi1EEESB_SB_EEENS1_35KernelTmaWarpSpecializedCooperativeEEENS5_IJNSA_ILi256EEESF_NSA_ILi128EEEEEENS_12float_e4m3_tENS5_IJSB_llEEESI_NS5_IJlSB_lEEENS4_8TiledMMAINS4_8MMA_AtomIJNS4_4SM904GMMA31MMA_64x256x32_F32E4M3E4M3_RS_TNILNSO_7ScaleInE1ELSQ_1EEEEEENS4_6LayoutINS5_IJNSA_ILi2EEESB_SB_EEENS5_IJSB_NSA_ILi0EEESW_EEEEENS5_IJNS4_10UnderscoreESZ_SZ_EEEEENS4_13SM90_TMA_LOADENS4_14ComposedLayoutINS4_7SwizzleILi3ELi4ELi3EEENS4_18smem_ptr_flag_bitsILi8EEENST_INS5_IJSG_NSA_ILi8EEEEEENS5_IJSB_SG_EEEEEEENS4_9Copy_AtomIJNS4_39AutoVectorizingCopyWithAssumedAlignmentILi128EEESI_EEENS4_8identityES12_NS13_IS15_S17_NST_INS5_IJS18_SG_EEENS5_IJSG_SB_EEEEEEEvS1H_EENS_8epilogue10collective6detail29Sm90TmaWarpSpecializedAdapterINS1O_15DefaultEpilogueISI_SK_SK_NS1N_6thread17LinearCombinationISI_Li1EffLNS1S_9ScaleType4KindE0ELNS_15FloatRoundStyleE2ESI_EENS1_15EpilogueDefaultEEEEEvvEEEEvNT_6ParamsE:
	.zero		1664


//--------------------- SYMBOLS --------------------------

	.type		.nv.reservedSmem.offset0,@object
	.size		.nv.reservedSmem.offset0,0x4
	.type		__assertfail,@function
